//
// Generated by NVIDIA NVVM Compiler
//
// Compiler Build ID: CL-36424714
// Cuda compilation tools, release 13.0, V13.0.88
// Based on NVVM 20.0.0
//

.version 9.0
.target sm_100
.address_size 64

	// .globl	_Z17rgb_to_yuv_kernelPKhPhii

.visible .entry _Z17rgb_to_yuv_kernelPKhPhii(
	.param .u64 .ptr .align 1 _Z17rgb_to_yuv_kernelPKhPhii_param_0,
	.param .u64 .ptr .align 1 _Z17rgb_to_yuv_kernelPKhPhii_param_1,
	.param .u32 _Z17rgb_to_yuv_kernelPKhPhii_param_2,
	.param .u32 _Z17rgb_to_yuv_kernelPKhPhii_param_3
)
{
	.reg .pred 	%p<4>;
	.reg .b16 	%rs<7>;
	.reg .b32 	%r<18>;
	.reg .b32 	%f<21>;
	.reg .b64 	%rd<8>;

	ld.param.u64 	%rd1, [_Z17rgb_to_yuv_kernelPKhPhii_param_0];
	ld.param.u64 	%rd2, [_Z17rgb_to_yuv_kernelPKhPhii_param_1];
	ld.param.u32 	%r3, [_Z17rgb_to_yuv_kernelPKhPhii_param_2];
	ld.param.u32 	%r4, [_Z17rgb_to_yuv_kernelPKhPhii_param_3];
	mov.u32 	%r6, %ctaid.x;
	mov.u32 	%r7, %ntid.x;
	mov.u32 	%r8, %tid.x;
	mad.lo.s32 	%r1, %r6, %r7, %r8;
	mov.u32 	%r9, %ctaid.y;
	mov.u32 	%r10, %ntid.y;
	mov.u32 	%r11, %tid.y;
	mad.lo.s32 	%r12, %r9, %r10, %r11;
	setp.ge.s32 	%p1, %r1, %r3;
	setp.ge.s32 	%p2, %r12, %r4;
	or.pred  	%p3, %p1, %p2;
	@%p3 bra 	$L__BB0_2;
	cvta.to.global.u64 	%rd3, %rd1;
	cvta.to.global.u64 	%rd4, %rd2;
	mad.lo.s32 	%r13, %r3, %r12, %r1;
	mul.lo.s32 	%r14, %r13, 3;
	cvt.s64.s32 	%rd5, %r14;
	add.s64 	%rd6, %rd3, %rd5;
	ld.global.nc.u8 	%rs1, [%rd6];
	cvt.u16.u8 	%rs2, %rs1;
	cvt.rn.f32.u16 	%f1, %rs2;
	div.rn.f32 	%f2, %f1, 0f437F0000;
	ld.global.nc.u8 	%rs3, [%rd6+1];
	cvt.u16.u8 	%rs4, %rs3;
	cvt.rn.f32.u16 	%f3, %rs4;
	div.rn.f32 	%f4, %f3, 0f437F0000;
	ld.global.nc.u8 	%rs5, [%rd6+2];
	cvt.u16.u8 	%rs6, %rs5;
	cvt.rn.f32.u16 	%f5, %rs6;
	div.rn.f32 	%f6, %f5, 0f437F0000;
	mul.f32 	%f7, %f4, 0f3F371759;
	fma.rn.f32 	%f8, %f2, 0f3E59B3D0, %f7;
	fma.rn.f32 	%f9, %f6, 0f3D93DD98, %f8;
	mul.f32 	%f10, %f4, 0fBEAC13FD;
	fma.rn.f32 	%f11, %f2, 0fBDCC9D9D, %f10;
	fma.rn.f32 	%f12, %f6, 0f3EDF3B64, %f11;
	add.f32 	%f13, %f12, 0f3F000000;
	mul.f32 	%f14, %f4, 0fBF0F0111;
	fma.rn.f32 	%f15, %f2, 0f3F1D70A4, %f14;
	fma.rn.f32 	%f16, %f6, 0fBD66F933, %f15;
	add.f32 	%f17, %f16, 0f3F000000;
	mul.f32 	%f18, %f9, 0f437F0000;
	cvt.rzi.u32.f32 	%r15, %f18;
	add.s64 	%rd7, %rd4, %rd5;
	st.global.u8 	[%rd7], %r15;
	mul.f32 	%f19, %f13, 0f437F0000;
	cvt.rzi.u32.f32 	%r16, %f19;
	st.global.u8 	[%rd7+1], %r16;
	mul.f32 	%f20, %f17, 0f437F0000;
	cvt.rzi.u32.f32 	%r17, %f20;
	st.global.u8 	[%rd7+2], %r17;
$L__BB0_2:
	ret;

}
	// .globl	_Z17yuv_to_rgb_kernelPKhPhii
.visible .entry _Z17yuv_to_rgb_kernelPKhPhii(
	.param .u64 .ptr .align 1 _Z17yuv_to_rgb_kernelPKhPhii_param_0,
	.param .u64 .ptr .align 1 _Z17yuv_to_rgb_kernelPKhPhii_param_1,
	.param .u32 _Z17yuv_to_rgb_kernelPKhPhii_param_2,
	.param .u32 _Z17yuv_to_rgb_kernelPKhPhii_param_3
)
{
	.reg .pred 	%p<4>;
	.reg .b16 	%rs<7>;
	.reg .b32 	%r<18>;
	.reg .b32 	%f<22>;
	.reg .b64 	%rd<8>;

	ld.param.u64 	%rd1, [_Z17yuv_to_rgb_kernelPKhPhii_param_0];
	ld.param.u64 	%rd2, [_Z17yuv_to_rgb_kernelPKhPhii_param_1];
	ld.param.u32 	%r3, [_Z17yuv_to_rgb_kernelPKhPhii_param_2];
	ld.param.u32 	%r4, [_Z17yuv_to_rgb_kernelPKhPhii_param_3];
	mov.u32 	%r6, %ctaid.x;
	mov.u32 	%r7, %ntid.x;
	mov.u32 	%r8, %tid.x;
	mad.lo.s32 	%r1, %r6, %r7, %r8;
	mov.u32 	%r9, %ctaid.y;
	mov.u32 	%r10, %ntid.y;
	mov.u32 	%r11, %tid.y;
	mad.lo.s32 	%r12, %r9, %r10, %r11;
	setp.ge.s32 	%p1, %r1, %r3;
	setp.ge.s32 	%p2, %r12, %r4;
	or.pred  	%p3, %p1, %p2;
	@%p3 bra 	$L__BB1_2;
	cvta.to.global.u64 	%rd3, %rd1;
	cvta.to.global.u64 	%rd4, %rd2;
	mad.lo.s32 	%r13, %r3, %r12, %r1;
	mul.lo.s32 	%r14, %r13, 3;
	cvt.s64.s32 	%rd5, %r14;
	add.s64 	%rd6, %rd3, %rd5;
	ld.global.nc.u8 	%rs1, [%rd6];
	cvt.u16.u8 	%rs2, %rs1;
	cvt.rn.f32.u16 	%f1, %rs2;
	div.rn.f32 	%f2, %f1, 0f437F0000;
	ld.global.nc.u8 	%rs3, [%rd6+1];
	cvt.u16.u8 	%rs4, %rs3;
	cvt.rn.f32.u16 	%f3, %rs4;
	div.rn.f32 	%f4, %f3, 0f437F0000;
	add.f32 	%f5, %f4, 0fBF000000;
	ld.global.nc.u8 	%rs5, [%rd6+2];
	cvt.u16.u8 	%rs6, %rs5;
	cvt.rn.f32.u16 	%f6, %rs6;
	div.rn.f32 	%f7, %f6, 0f437F0000;
	add.f32 	%f8, %f7, 0fBF000000;
	fma.rn.f32 	%f9, %f8, 0f3FA3E1DA, %f2;
	fma.rn.f32 	%f10, %f5, 0fBE5BF9C6, %f2;
	fma.rn.f32 	%f11, %f8, 0fBEC2DCB1, %f10;
	fma.rn.f32 	%f12, %f5, 0f400830D3, %f2;
	max.f32 	%f13, %f9, 0f00000000;
	min.f32 	%f14, %f13, 0f3F800000;
	max.f32 	%f15, %f11, 0f00000000;
	min.f32 	%f16, %f15, 0f3F800000;
	max.f32 	%f17, %f12, 0f00000000;
	min.f32 	%f18, %f17, 0f3F800000;
	mul.f32 	%f19, %f14, 0f437F0000;
	cvt.rzi.u32.f32 	%r15, %f19;
	add.s64 	%rd7, %rd4, %rd5;
	st.global.u8 	[%rd7], %r15;
	mul.f32 	%f20, %f16, 0f437F0000;
	cvt.rzi.u32.f32 	%r16, %f20;
	st.global.u8 	[%rd7+1], %r16;
	mul.f32 	%f21, %f18, 0f437F0000;
	cvt.rzi.u32.f32 	%r17, %f21;
	st.global.u8 	[%rd7+2], %r17;
$L__BB1_2:
	ret;

}
	// .globl	_Z18rgb_to_gray_kernelPKhPhii
.visible .entry _Z18rgb_to_gray_kernelPKhPhii(
	.param .u64 .ptr .align 1 _Z18rgb_to_gray_kernelPKhPhii_param_0,
	.param .u64 .ptr .align 1 _Z18rgb_to_gray_kernelPKhPhii_param_1,
	.param .u32 _Z18rgb_to_gray_kernelPKhPhii_param_2,
	.param .u32 _Z18rgb_to_gray_kernelPKhPhii_param_3
)
{
	.reg .pred 	%p<4>;
	.reg .b16 	%rs<7>;
	.reg .b32 	%r<16>;
	.reg .b32 	%f<7>;
	.reg .b64 	%rd<9>;

	ld.param.u64 	%rd1, [_Z18rgb_to_gray_kernelPKhPhii_param_0];
	ld.param.u64 	%rd2, [_Z18rgb_to_gray_kernelPKhPhii_param_1];
	ld.param.u32 	%r3, [_Z18rgb_to_gray_kernelPKhPhii_param_2];
	ld.param.u32 	%r4, [_Z18rgb_to_gray_kernelPKhPhii_param_3];
	mov.u32 	%r6, %ctaid.x;
	mov.u32 	%r7, %ntid.x;
	mov.u32 	%r8, %tid.x;
	mad.lo.s32 	%r1, %r6, %r7, %r8;
	mov.u32 	%r9, %ctaid.y;
	mov.u32 	%r10, %ntid.y;
	mov.u32 	%r11, %tid.y;
	mad.lo.s32 	%r12, %r9, %r10, %r11;
	setp.ge.s32 	%p1, %r1, %r3;
	setp.ge.s32 	%p2, %r12, %r4;
	or.pred  	%p3, %p1, %p2;
	@%p3 bra 	$L__BB2_2;
	cvta.to.global.u64 	%rd3, %rd1;
	cvta.to.global.u64 	%rd4, %rd2;
	mad.lo.s32 	%r13, %r3, %r12, %r1;
	mul.lo.s32 	%r14, %r13, 3;
	cvt.s64.s32 	%rd5, %r14;
	add.s64 	%rd6, %rd3, %rd5;
	ld.global.nc.u8 	%rs1, [%rd6];
	cvt.u16.u8 	%rs2, %rs1;
	cvt.rn.f32.u16 	%f1, %rs2;
	ld.global.nc.u8 	%rs3, [%rd6+1];
	cvt.u16.u8 	%rs4, %rs3;
	cvt.rn.f32.u16 	%f2, %rs4;
	mul.f32 	%f3, %f2, 0f3F1645A2;
	fma.rn.f32 	%f4, %f1, 0f3E991687, %f3;
	ld.global.nc.u8 	%rs5, [%rd6+2];
	cvt.u16.u8 	%rs6, %rs5;
	cvt.rn.f32.u16 	%f5, %rs6;
	fma.rn.f32 	%f6, %f5, 0f3DE978D5, %f4;
	cvt.rzi.u32.f32 	%r15, %f6;
	cvt.s64.s32 	%rd7, %r13;
	add.s64 	%rd8, %rd4, %rd7;
	st.global.u8 	[%rd8], %r15;
$L__BB2_2:
	ret;

}
	// .globl	_Z17rgb_to_hsv_kernelPKhPhii
.visible .entry _Z17rgb_to_hsv_kernelPKhPhii(
	.param .u64 .ptr .align 1 _Z17rgb_to_hsv_kernelPKhPhii_param_0,
	.param .u64 .ptr .align 1 _Z17rgb_to_hsv_kernelPKhPhii_param_1,
	.param .u32 _Z17rgb_to_hsv_kernelPKhPhii_param_2,
	.param .u32 _Z17rgb_to_hsv_kernelPKhPhii_param_3
)
{
	.reg .pred 	%p<22>;
	.reg .b16 	%rs<7>;
	.reg .b32 	%r<32>;
	.reg .b32 	%f<71>;
	.reg .b64 	%rd<9>;

	ld.param.u64 	%rd1, [_Z17rgb_to_hsv_kernelPKhPhii_param_0];
	ld.param.u64 	%rd2, [_Z17rgb_to_hsv_kernelPKhPhii_param_1];
	ld.param.u32 	%r12, [_Z17rgb_to_hsv_kernelPKhPhii_param_2];
	ld.param.u32 	%r13, [_Z17rgb_to_hsv_kernelPKhPhii_param_3];
	mov.u32 	%r15, %ctaid.x;
	mov.u32 	%r16, %ntid.x;
	mov.u32 	%r17, %tid.x;
	mad.lo.s32 	%r1, %r15, %r16, %r17;
	mov.u32 	%r18, %ctaid.y;
	mov.u32 	%r19, %ntid.y;
	mov.u32 	%r20, %tid.y;
	mad.lo.s32 	%r21, %r18, %r19, %r20;
	setp.ge.s32 	%p1, %r1, %r12;
	setp.ge.s32 	%p2, %r21, %r13;
	or.pred  	%p3, %p1, %p2;
	@%p3 bra 	$L__BB3_19;
	cvta.to.global.u64 	%rd3, %rd1;
	mad.lo.s32 	%r22, %r12, %r21, %r1;
	mul.lo.s32 	%r3, %r22, 3;
	cvt.s64.s32 	%rd4, %r3;
	add.s64 	%rd5, %rd3, %rd4;
	ld.global.nc.u8 	%rs1, [%rd5];
	cvt.u16.u8 	%rs2, %rs1;
	cvt.rn.f32.u16 	%f25, %rs2;
	div.rn.f32 	%f1, %f25, 0f437F0000;
	ld.global.nc.u8 	%rs3, [%rd5+1];
	cvt.u16.u8 	%rs4, %rs3;
	cvt.rn.f32.u16 	%f26, %rs4;
	div.rn.f32 	%f2, %f26, 0f437F0000;
	ld.global.nc.u8 	%rs5, [%rd5+2];
	cvt.u16.u8 	%rs6, %rs5;
	cvt.rn.f32.u16 	%f27, %rs6;
	div.rn.f32 	%f3, %f27, 0f437F0000;
	max.f32 	%f28, %f2, %f3;
	max.f32 	%f4, %f1, %f28;
	min.f32 	%f29, %f2, %f3;
	min.f32 	%f30, %f1, %f29;
	sub.f32 	%f5, %f4, %f30;
	setp.eq.f32 	%p4, %f5, 0f00000000;
	mov.f32 	%f70, 0f00000000;
	@%p4 bra 	$L__BB3_18;
	setp.neu.f32 	%p5, %f4, %f1;
	@%p5 bra 	$L__BB3_15;
	sub.f32 	%f37, %f2, %f3;
	div.rn.f32 	%f6, %f37, %f5;
	abs.f32 	%f69, %f6;
	setp.lt.f32 	%p7, %f69, 0f40C00000;
	@%p7 bra 	$L__BB3_14;
	setp.gtu.f32 	%p8, %f69, 0f4C400000;
	@%p8 bra 	$L__BB3_11;
	mov.f32 	%f38, 0f40C00000;
	div.approx.f32 	%f39, %f69, %f38;
	cvt.rzi.f32.f32 	%f67, %f39;
	fma.rn.f32 	%f9, %f67, 0fC0C00000, %f69;
	mov.b32 	%r4, %f9;
	setp.lt.u32 	%p9, %r4, 1086324736;
	@%p9 bra 	$L__BB3_10;
	setp.lt.u32 	%p10, %r4, -2147483647;
	@%p10 bra 	$L__BB3_8;
	add.f32 	%f43, %f67, 0fBF800000;
	setp.lt.f32 	%p13, %f9, 0fC0C00000;
	add.f32 	%f44, %f43, 0fBF800000;
	selp.f32 	%f67, %f44, %f43, %p13;
	bra.uni 	$L__BB3_10;
$L__BB3_8:
	add.f32 	%f67, %f67, 0f3F800000;
	setp.ltu.f32 	%p11, %f9, 0f41400000;
	@%p11 bra 	$L__BB3_10;
	add.f32 	%f40, %f67, 0f3F800000;
	fma.rn.f32 	%f41, 0f40C00000, 0fC0400000, %f9;
	setp.ge.f32 	%p12, %f41, 0f00000000;
	add.f32 	%f42, %f40, 0f3F800000;
	selp.f32 	%f67, %f42, %f40, %p12;
$L__BB3_10:
	fma.rn.f32 	%f69, %f67, 0fC0C00000, %f69;
	bra.uni 	$L__BB3_14;
$L__BB3_11:
	mov.b32 	%r5, %f69;
	and.b32  	%r23, %r5, 8388607;
	or.b32  	%r30, %r23, 1065353216;
	mov.b32 	%f68, %r30;
	and.b32  	%r24, %r5, -8388608;
	add.s32 	%r31, %r24, -1082130432;
	setp.eq.s32 	%p14, %r31, 0;
	@%p14 bra 	$L__BB3_13;
$L__BB3_12:
	min.u32 	%r25, %r31, 192937984;
	add.s32 	%r26, %r30, %r25;
	mov.b32 	%f45, %r26;
	mul.f32 	%f46, %f45, 0f3F2AAAAB;
	fma.rn.f32 	%f47, %f46, 0fBFC00000, %f45;
	fma.rn.f32 	%f48, %f47, 0f3F2AAAAB, %f46;
	fma.rn.f32 	%f49, %f48, 0fBFC00000, %f45;
	mov.f32 	%f50, 0f3F2AAAAB;
	fma.rz.f32 	%f51, %f49, %f50, %f48;
	cvt.rzi.f32.f32 	%f52, %f51;
	fma.rn.f32 	%f68, %f52, 0fBFC00000, %f45;
	sub.s32 	%r31, %r31, %r25;
	mov.b32 	%r30, %f68;
	setp.ne.s32 	%p15, %r31, 0;
	setp.ne.s32 	%p16, %r30, 0;
	and.pred  	%p17, %p15, %p16;
	@%p17 bra 	$L__BB3_12;
$L__BB3_13:
	setp.gt.u32 	%p18, %r5, 2139095039;
	selp.f32 	%f54, 0f7FFFFFFF, 0f4C000000, %p18;
	mul.f32 	%f55, %f68, 0f34000000;
	mul.f32 	%f69, %f54, %f55;
$L__BB3_14:
	abs.f32 	%f56, %f69;
	setp.nan.f32 	%p19, %f56, %f56;
	copysign.f32 	%f57, %f6, %f69;
	selp.f32 	%f58, %f69, %f57, %p19;
	mul.f32 	%f70, %f58, 0f42700000;
	bra.uni 	$L__BB3_18;
$L__BB3_15:
	setp.neu.f32 	%p6, %f4, %f2;
	@%p6 bra 	$L__BB3_17;
	sub.f32 	%f34, %f3, %f1;
	div.rn.f32 	%f35, %f34, %f5;
	add.f32 	%f36, %f35, 0f40000000;
	mul.f32 	%f70, %f36, 0f42700000;
	bra.uni 	$L__BB3_18;
$L__BB3_17:
	sub.f32 	%f31, %f1, %f2;
	div.rn.f32 	%f32, %f31, %f5;
	add.f32 	%f33, %f32, 0f40800000;
	mul.f32 	%f70, %f33, 0f42700000;
$L__BB3_18:
	setp.lt.f32 	%p20, %f70, 0f00000000;
	add.f32 	%f59, %f70, 0f43B40000;
	selp.f32 	%f60, %f59, %f70, %p20;
	setp.eq.f32 	%p21, %f4, 0f00000000;
	div.rn.f32 	%f61, %f5, %f4;
	div.rn.f32 	%f62, %f60, 0f43B40000;
	mul.f32 	%f63, %f62, 0f437F0000;
	cvt.rzi.u32.f32 	%r27, %f63;
	cvta.to.global.u64 	%rd7, %rd2;
	add.s64 	%rd8, %rd7, %rd4;
	st.global.u8 	[%rd8], %r27;
	mul.f32 	%f64, %f61, 0f437F0000;
	selp.f32 	%f65, 0f00000000, %f64, %p21;
	cvt.rzi.u32.f32 	%r28, %f65;
	st.global.u8 	[%rd8+1], %r28;
	mul.f32 	%f66, %f4, 0f437F0000;
	cvt.rzi.u32.f32 	%r29, %f66;
	st.global.u8 	[%rd8+2], %r29;
$L__BB3_19:
	ret;

}


// ===== COMPILED SASS (sm_100) =====

	.target	sm_100

	.elftype	@"ET_EXEC"


//--------------------- .note.nv.tkinfo           --------------------------
	.section	.note.nv.tkinfo,"",@"SHT_NOTE"
	.sectionflags	@"SHF_NOTE_NV_TKINFO"
	.tkinfo
        /*0018*/ 	.word	0x00000002
        /*0030*/ 	.string	""
        /*0030*/ 	.string	"ptxas"
        /*0030*/ 	.string	"Cuda compilation tools, release 13.0, V13.0.88"
        /*0030*/ 	.string	"Build cuda_13.0.r13.0/compiler.36424714_0"
        /*0030*/ 	.string	"-arch sm_100 -m 64 "



//--------------------- .note.nv.cuinfo           --------------------------
	.section	.note.nv.cuinfo,"",@"SHT_NOTE"
	.sectionflags	@"SHF_NOTE_NV_CUINFO"
        /*0018*/ 	.short	0x0002
        /*001a*/ 	.short	0x0064
        /*001c*/ 	.short	0x0082
	.zero		2


//--------------------- .nv.info                  --------------------------
	.section	.nv.info,"",@"SHT_CUDA_INFO"
	.align	4


	//----- nvinfo : EIATTR_REGCOUNT
	.align		4
        /*0000*/ 	.byte	0x04, 0x2f
        /*0002*/ 	.short	(.L_1 - .L_0)
	.align		4
.L_0:
        /*0004*/ 	.word	index@(_Z17rgb_to_yuv_kernelPKhPhii)
        /*0008*/ 	.word	0x00000015


	//----- nvinfo : EIATTR_FRAME_SIZE
	.align		4
.L_1:
        /*000c*/ 	.byte	0x04, 0x11
        /*000e*/ 	.short	(.L_3 - .L_2)
	.align		4
.L_2:
        /*0010*/ 	.word	index@($__internal_2_$__cuda_sm3x_div_rn_noftz_f32_slowpath)
        /*0014*/ 	.word	0x00000000


	//----- nvinfo : EIATTR_FRAME_SIZE
	.align		4
.L_3:
        /*0018*/ 	.byte	0x04, 0x11
        /*001a*/ 	.short	(.L_5 - .L_4)
	.align		4
.L_4:
        /*001c*/ 	.word	index@(_Z17rgb_to_yuv_kernelPKhPhii)
        /*0020*/ 	.word	0x00000000


	//----- nvinfo : EIATTR_REGCOUNT
	.align		4
.L_5:
        /*0024*/ 	.byte	0x04, 0x2f
        /*0026*/ 	.short	(.L_7 - .L_6)
	.align		4
.L_6:
        /*0028*/ 	.word	index@(_Z17yuv_to_rgb_kernelPKhPhii)
        /*002c*/ 	.word	0x00000015


	//----- nvinfo : EIATTR_FRAME_SIZE
	.align		4
.L_7:
        /*0030*/ 	.byte	0x04, 0x11
        /*0032*/ 	.short	(.L_9 - .L_8)
	.align		4
.L_8:
        /*0034*/ 	.word	index@($__internal_1_$__cuda_sm3x_div_rn_noftz_f32_slowpath)
        /*0038*/ 	.word	0x00000000


	//----- nvinfo : EIATTR_FRAME_SIZE
	.align		4
.L_9:
        /*003c*/ 	.byte	0x04, 0x11
        /*003e*/ 	.short	(.L_11 - .L_10)
	.align		4
.L_10:
        /*0040*/ 	.word	index@(_Z17yuv_to_rgb_kernelPKhPhii)
        /*0044*/ 	.word	0x00000000


	//----- nvinfo : EIATTR_REGCOUNT
	.align		4
.L_11:
        /*0048*/ 	.byte	0x04, 0x2f
        /*004a*/ 	.short	(.L_13 - .L_12)
	.align		4
.L_12:
        /*004c*/ 	.word	index@(_Z18rgb_to_gray_kernelPKhPhii)
        /*0050*/ 	.word	0x0000000a


	//----- nvinfo : EIATTR_FRAME_SIZE
	.align		4
.L_13:
        /*0054*/ 	.byte	0x04, 0x11
        /*0056*/ 	.short	(.L_15 - .L_14)
	.align		4
.L_14:
        /*0058*/ 	.word	index@(_Z18rgb_to_gray_kernelPKhPhii)
        /*005c*/ 	.word	0x00000000


	//----- nvinfo : EIATTR_REGCOUNT
	.align		4
.L_15:
        /*0060*/ 	.byte	0x04, 0x2f
        /*0062*/ 	.short	(.L_17 - .L_16)
	.align		4
.L_16:
        /*0064*/ 	.word	index@(_Z17rgb_to_hsv_kernelPKhPhii)
        /*0068*/ 	.word	0x00000014


	//----- nvinfo : EIATTR_FRAME_SIZE
	.align		4
.L_17:
        /*006c*/ 	.byte	0x04, 0x11
        /*006e*/ 	.short	(.L_19 - .L_18)
	.align		4
.L_18:
        /*0070*/ 	.word	index@($__internal_0_$__cuda_sm3x_div_rn_noftz_f32_slowpath)
        /*0074*/ 	.word	0x00000000


	//----- nvinfo : EIATTR_FRAME_SIZE
	.align		4
.L_19:
        /*0078*/ 	.byte	0x04, 0x11
        /*007a*/ 	.short	(.L_21 - .L_20)
	.align		4
.L_20:
        /*007c*/ 	.word	index@(_Z17rgb_to_hsv_kernelPKhPhii)
        /*0080*/ 	.word	0x00000000


	//----- nvinfo : EIATTR_MIN_STACK_SIZE
	.align		4
.L_21:
        /*0084*/ 	.byte	0x04, 0x12
        /*0086*/ 	.short	(.L_23 - .L_22)
	.align		4
.L_22:
        /*0088*/ 	.word	index@(_Z17rgb_to_hsv_kernelPKhPhii)
        /*008c*/ 	.word	0x00000000


	//----- nvinfo : EIATTR_MIN_STACK_SIZE
	.align		4
.L_23:
        /*0090*/ 	.byte	0x04, 0x12
        /*0092*/ 	.short	(.L_25 - .L_24)
	.align		4
.L_24:
        /*0094*/ 	.word	index@(_Z18rgb_to_gray_kernelPKhPhii)
        /*0098*/ 	.word	0x00000000


	//----- nvinfo : EIATTR_MIN_STACK_SIZE
	.align		4
.L_25:
        /*009c*/ 	.byte	0x04, 0x12
        /*009e*/ 	.short	(.L_27 - .L_26)
	.align		4
.L_26:
        /*00a0*/ 	.word	index@(_Z17yuv_to_rgb_kernelPKhPhii)
        /*00a4*/ 	.word	0x00000000


	//----- nvinfo : EIATTR_MIN_STACK_SIZE
	.align		4
.L_27:
        /*00a8*/ 	.byte	0x04, 0x12
        /*00aa*/ 	.short	(.L_29 - .L_28)
	.align		4
.L_28:
        /*00ac*/ 	.word	index@(_Z17rgb_to_yuv_kernelPKhPhii)
        /*00b0*/ 	.word	0x00000000
.L_29:


//--------------------- .nv.compat                --------------------------
	.section	.nv.compat,"",@"SHT_CUDA_COMPAT_INFO"
	.align	4
        /*0000*/ 	.byte	0x02, 0x09, 0x00, 0x00, 0x02, 0x02, 0x01, 0x00, 0x02, 0x05, 0x05, 0x00, 0x03, 0x07, 0x01, 0x01
        /*0010*/ 	.byte	0x02, 0x03, 0x00, 0x00, 0x02, 0x06, 0x01, 0x00, 0x04, 0x0b, 0x08, 0x00, 0x01, 0x00, 0x00, 0x00
        /*0020*/ 	.byte	0x00, 0x00, 0x00, 0x00


//--------------------- .nv.info._Z17rgb_to_hsv_kernelPKhPhii --------------------------
	.section	.nv.info._Z17rgb_to_hsv_kernelPKhPhii,"",@"SHT_CUDA_INFO"
	.sectionflags	@""
	.align	4


	//----- nvinfo : EIATTR_CUDA_API_VERSION
	.align		4
        /*0000*/ 	.byte	0x04, 0x37
        /*0002*/ 	.short	(.L_31 - .L_30)
.L_30:
        /*0004*/ 	.word	0x00000082


	//----- nvinfo : EIATTR_KPARAM_INFO
	.align		4
.L_31:
        /*0008*/ 	.byte	0x04, 0x17
        /*000a*/ 	.short	(.L_33 - .L_32)
.L_32:
        /*000c*/ 	.word	0x00000000
        /*0010*/ 	.short	0x0003
        /*0012*/ 	.short	0x0014
        /*0014*/ 	.byte	0x00, 0xf0, 0x11, 0x00


	//----- nvinfo : EIATTR_KPARAM_INFO
	.align		4
.L_33:
        /*0018*/ 	.byte	0x04, 0x17
        /*001a*/ 	.short	(.L_35 - .L_34)
.L_34:
        /*001c*/ 	.word	0x00000000
        /*0020*/ 	.short	0x0002
        /*0022*/ 	.short	0x0010
        /*0024*/ 	.byte	0x00, 0xf0, 0x11, 0x00


	//----- nvinfo : EIATTR_KPARAM_INFO
	.align		4
.L_35:
        /*0028*/ 	.byte	0x04, 0x17
        /*002a*/ 	.short	(.L_37 - .L_36)
.L_36:
        /*002c*/ 	.word	0x00000000
        /*0030*/ 	.short	0x0001
        /*0032*/ 	.short	0x0008
        /*0034*/ 	.byte	0x00, 0xf5, 0x21, 0x00


	//----- nvinfo : EIATTR_KPARAM_INFO
	.align		4
.L_37:
        /*0038*/ 	.byte	0x04, 0x17
        /*003a*/ 	.short	(.L_39 - .L_38)
.L_38:
        /*003c*/ 	.word	0x00000000
        /*0040*/ 	.short	0x0000
        /*0042*/ 	.short	0x0000
        /*0044*/ 	.byte	0x00, 0xf5, 0x21, 0x00


	//----- nvinfo : EIATTR_SPARSE_MMA_MASK
	.align		4
.L_39:
        /*0048*/ 	.byte	0x03, 0x50
        /*004a*/ 	.short	0x0000


	//----- nvinfo : EIATTR_MAXREG_COUNT
	.align		4
        /*004c*/ 	.byte	0x03, 0x1b
        /*004e*/ 	.short	0x00ff


	//----- nvinfo : EIATTR_MERCURY_ISA_VERSION
	.align		4
        /*0050*/ 	.byte	0x03, 0x5f
        /*0052*/ 	.short	0x0101


	//----- nvinfo : EIATTR_VRC_CTA_INIT_COUNT
	.align		4
        /*0054*/ 	.byte	0x02, 0x4a
	.zero		1
	.zero		1


	//----- nvinfo : EIATTR_EXIT_INSTR_OFFSETS
	.align		4
        /*0058*/ 	.byte	0x04, 0x1c
        /*005a*/ 	.short	(.L_41 - .L_40)


	//   ....[0]....
.L_40:
        /*005c*/ 	.word	0x000000c0


	//   ....[1]....
        /*0060*/ 	.word	0x00000f20


	//----- nvinfo : EIATTR_CRS_STACK_SIZE
	.align		4
.L_41:
        /*0064*/ 	.byte	0x04, 0x1e
        /*0066*/ 	.short	(.L_43 - .L_42)
.L_42:
        /*0068*/ 	.word	0x00000000


	//----- nvinfo : EIATTR_CBANK_PARAM_SIZE
	.align		4
.L_43:
        /*006c*/ 	.byte	0x03, 0x19
        /*006e*/ 	.short	0x0018


	//----- nvinfo : EIATTR_PARAM_CBANK
	.align		4
        /*0070*/ 	.byte	0x04, 0x0a
        /*0072*/ 	.short	(.L_45 - .L_44)
	.align		4
.L_44:
        /*0074*/ 	.word	index@(.nv.constant0._Z17rgb_to_hsv_kernelPKhPhii)
        /*0078*/ 	.short	0x0380
        /*007a*/ 	.short	0x0018


	//----- nvinfo : EIATTR_SW_WAR
	.align		4
.L_45:
        /*007c*/ 	.byte	0x04, 0x36
        /*007e*/ 	.short	(.L_47 - .L_46)
.L_46:
        /*0080*/ 	.word	0x00000008
.L_47:


//--------------------- .nv.info._Z18rgb_to_gray_kernelPKhPhii --------------------------
	.section	.nv.info._Z18rgb_to_gray_kernelPKhPhii,"",@"SHT_CUDA_INFO"
	.sectionflags	@""
	.align	4


	//----- nvinfo : EIATTR_CUDA_API_VERSION
	.align		4
        /*0000*/ 	.byte	0x04, 0x37
        /*0002*/ 	.short	(.L_49 - .L_48)
.L_48:
        /*0004*/ 	.word	0x00000082


	//----- nvinfo : EIATTR_KPARAM_INFO
	.align		4
.L_49:
        /*0008*/ 	.byte	0x04, 0x17
        /*000a*/ 	.short	(.L_51 - .L_50)
.L_50:
        /*000c*/ 	.word	0x00000000
        /*0010*/ 	.short	0x0003
        /*0012*/ 	.short	0x0014
        /*0014*/ 	.byte	0x00, 0xf0, 0x11, 0x00


	//----- nvinfo : EIATTR_KPARAM_INFO
	.align		4
.L_51:
        /*0018*/ 	.byte	0x04, 0x17
        /*001a*/ 	.short	(.L_53 - .L_52)
.L_52:
        /*001c*/ 	.word	0x00000000
        /*0020*/ 	.short	0x0002
        /*0022*/ 	.short	0x0010
        /*0024*/ 	.byte	0x00, 0xf0, 0x11, 0x00


	//----- nvinfo : EIATTR_KPARAM_INFO
	.align		4
.L_53:
        /*0028*/ 	.byte	0x04, 0x17
        /*002a*/ 	.short	(.L_55 - .L_54)
.L_54:
        /*002c*/ 	.word	0x00000000
        /*0030*/ 	.short	0x0001
        /*0032*/ 	.short	0x0008
        /*0034*/ 	.byte	0x00, 0xf5, 0x21, 0x00


	//----- nvinfo : EIATTR_KPARAM_INFO
	.align		4
.L_55:
        /*0038*/ 	.byte	0x04, 0x17
        /*003a*/ 	.short	(.L_57 - .L_56)
.L_56:
        /*003c*/ 	.word	0x00000000
        /*0040*/ 	.short	0x0000
        /*0042*/ 	.short	0x0000
        /*0044*/ 	.byte	0x00, 0xf5, 0x21, 0x00


	//----- nvinfo : EIATTR_SPARSE_MMA_MASK
	.align		4
.L_57:
        /*0048*/ 	.byte	0x03, 0x50
        /*004a*/ 	.short	0x0000


	//----- nvinfo : EIATTR_MAXREG_COUNT
	.align		4
        /*004c*/ 	.byte	0x03, 0x1b
        /*004e*/ 	.short	0x00ff


	//----- nvinfo : EIATTR_MERCURY_ISA_VERSION
	.align		4
        /*0050*/ 	.byte	0x03, 0x5f
        /*0052*/ 	.short	0x0101


	//----- nvinfo : EIATTR_VRC_CTA_INIT_COUNT
	.align		4
        /*0054*/ 	.byte	0x02, 0x4a
	.zero		1
	.zero		1


	//----- nvinfo : EIATTR_EXIT_INSTR_OFFSETS
	.align		4
        /*0058*/ 	.byte	0x04, 0x1c
        /*005a*/ 	.short	(.L_59 - .L_58)


	//   ....[0]....
.L_58:
        /*005c*/ 	.word	0x000000c0


	//   ....[1]....
        /*0060*/ 	.word	0x00000200


	//----- nvinfo : EIATTR_CBANK_PARAM_SIZE
	.align		4
.L_59:
        /*0064*/ 	.byte	0x03, 0x19
        /*0066*/ 	.short	0x0018


	//----- nvinfo : EIATTR_PARAM_CBANK
	.align		4
        /*0068*/ 	.byte	0x04, 0x0a
        /*006a*/ 	.short	(.L_61 - .L_60)
	.align		4
.L_60:
        /*006c*/ 	.word	index@(.nv.constant0._Z18rgb_to_gray_kernelPKhPhii)
        /*0070*/ 	.short	0x0380
        /*0072*/ 	.short	0x0018


	//----- nvinfo : EIATTR_SW_WAR
	.align		4
.L_61:
        /*0074*/ 	.byte	0x04, 0x36
        /*0076*/ 	.short	(.L_63 - .L_62)
.L_62:
        /*0078*/ 	.word	0x00000008
.L_63:


//--------------------- .nv.info._Z17yuv_to_rgb_kernelPKhPhii --------------------------
	.section	.nv.info._Z17yuv_to_rgb_kernelPKhPhii,"",@"SHT_CUDA_INFO"
	.sectionflags	@""
	.align	4


	//----- nvinfo : EIATTR_CUDA_API_VERSION
	.align		4
        /*0000*/ 	.byte	0x04, 0x37
        /*0002*/ 	.short	(.L_65 - .L_64)
.L_64:
        /*0004*/ 	.word	0x00000082


	//----- nvinfo : EIATTR_KPARAM_INFO
	.align		4
.L_65:
        /*0008*/ 	.byte	0x04, 0x17
        /*000a*/ 	.short	(.L_67 - .L_66)
.L_66:
        /*000c*/ 	.word	0x00000000
        /*0010*/ 	.short	0x0003
        /*0012*/ 	.short	0x0014
        /*0014*/ 	.byte	0x00, 0xf0, 0x11, 0x00


	//----- nvinfo : EIATTR_KPARAM_INFO
	.align		4
.L_67:
        /*0018*/ 	.byte	0x04, 0x17
        /*001a*/ 	.short	(.L_69 - .L_68)
.L_68:
        /*001c*/ 	.word	0x00000000
        /*0020*/ 	.short	0x0002
        /*0022*/ 	.short	0x0010
        /*0024*/ 	.byte	0x00, 0xf0, 0x11, 0x00


	//----- nvinfo : EIATTR_KPARAM_INFO
	.align		4
.L_69:
        /*0028*/ 	.byte	0x04, 0x17
        /*002a*/ 	.short	(.L_71 - .L_70)
.L_70:
        /*002c*/ 	.word	0x00000000
        /*0030*/ 	.short	0x0001
        /*0032*/ 	.short	0x0008
        /*0034*/ 	.byte	0x00, 0xf5, 0x21, 0x00


	//----- nvinfo : EIATTR_KPARAM_INFO
	.align		4
.L_71:
        /*0038*/ 	.byte	0x04, 0x17
        /*003a*/ 	.short	(.L_73 - .L_72)
.L_72:
        /*003c*/ 	.word	0x00000000
        /*0040*/ 	.short	0x0000
        /*0042*/ 	.short	0x0000
        /*0044*/ 	.byte	0x00, 0xf5, 0x21, 0x00


	//----- nvinfo : EIATTR_SPARSE_MMA_MASK
	.align		4
.L_73:
        /*0048*/ 	.byte	0x03, 0x50
        /*004a*/ 	.short	0x0000


	//----- nvinfo : EIATTR_MAXREG_COUNT
	.align		4
        /*004c*/ 	.byte	0x03, 0x1b
        /*004e*/ 	.short	0x00ff


	//----- nvinfo : EIATTR_MERCURY_ISA_VERSION
	.align		4
        /*0050*/ 	.byte	0x03, 0x5f
        /*0052*/ 	.short	0x0101


	//----- nvinfo : EIATTR_VRC_CTA_INIT_COUNT
	.align		4
        /*0054*/ 	.byte	0x02, 0x4a
	.zero		1
	.zero		1


	//----- nvinfo : EIATTR_EXIT_INSTR_OFFSETS
	.align		4
        /*0058*/ 	.byte	0x04, 0x1c
        /*005a*/ 	.short	(.L_75 - .L_74)


	//   ....[0]....
.L_74:
        /*005c*/ 	.word	0x000000c0


	//   ....[1]....
        /*0060*/ 	.word	0x00000540


	//----- nvinfo : EIATTR_CRS_STACK_SIZE
	.align		4
.L_75:
        /*0064*/ 	.byte	0x04, 0x1e
        /*0066*/ 	.short	(.L_77 - .L_76)
.L_76:
        /*0068*/ 	.word	0x00000000


	//----- nvinfo : EIATTR_CBANK_PARAM_SIZE
	.align		4
.L_77:
        /*006c*/ 	.byte	0x03, 0x19
        /*006e*/ 	.short	0x0018


	//----- nvinfo : EIATTR_PARAM_CBANK
	.align		4
        /*0070*/ 	.byte	0x04, 0x0a
        /*0072*/ 	.short	(.L_79 - .L_78)
	.align		4
.L_78:
        /*0074*/ 	.word	index@(.nv.constant0._Z17yuv_to_rgb_kernelPKhPhii)
        /*0078*/ 	.short	0x0380
        /*007a*/ 	.short	0x0018


	//----- nvinfo : EIATTR_SW_WAR
	.align		4
.L_79:
        /*007c*/ 	.byte	0x04, 0x36
        /*007e*/ 	.short	(.L_81 - .L_80)
.L_80:
        /*0080*/ 	.word	0x00000008
.L_81:


//--------------------- .nv.info._Z17rgb_to_yuv_kernelPKhPhii --------------------------
	.section	.nv.info._Z17rgb_to_yuv_kernelPKhPhii,"",@"SHT_CUDA_INFO"
	.sectionflags	@""
	.align	4


	//----- nvinfo : EIATTR_CUDA_API_VERSION
	.align		4
        /*0000*/ 	.byte	0x04, 0x37
        /*0002*/ 	.short	(.L_83 - .L_82)
.L_82:
        /*0004*/ 	.word	0x00000082


	//----- nvinfo : EIATTR_KPARAM_INFO
	.align		4
.L_83:
        /*0008*/ 	.byte	0x04, 0x17
        /*000a*/ 	.short	(.L_85 - .L_84)
.L_84:
        /*000c*/ 	.word	0x00000000
        /*0010*/ 	.short	0x0003
        /*0012*/ 	.short	0x0014
        /*0014*/ 	.byte	0x00, 0xf0, 0x11, 0x00


	//----- nvinfo : EIATTR_KPARAM_INFO
	.align		4
.L_85:
        /*0018*/ 	.byte	0x04, 0x17
        /*001a*/ 	.short	(.L_87 - .L_86)
.L_86:
        /*001c*/ 	.word	0x00000000
        /*0020*/ 	.short	0x0002
        /*0022*/ 	.short	0x0010
        /*0024*/ 	.byte	0x00, 0xf0, 0x11, 0x00


	//----- nvinfo : EIATTR_KPARAM_INFO
	.align		4
.L_87:
        /*0028*/ 	.byte	0x04, 0x17
        /*002a*/ 	.short	(.L_89 - .L_88)
.L_88:
        /*002c*/ 	.word	0x00000000
        /*0030*/ 	.short	0x0001
        /*0032*/ 	.short	0x0008
        /*0034*/ 	.byte	0x00, 0xf5, 0x21, 0x00


	//----- nvinfo : EIATTR_KPARAM_INFO
	.align		4
.L_89:
        /*0038*/ 	.byte	0x04, 0x17
        /*003a*/ 	.short	(.L_91 - .L_90)
.L_90:
        /*003c*/ 	.word	0x00000000
        /*0040*/ 	.short	0x0000
        /*0042*/ 	.short	0x0000
        /*0044*/ 	.byte	0x00, 0xf5, 0x21, 0x00


	//----- nvinfo : EIATTR_SPARSE_MMA_MASK
	.align		4
.L_91:
        /*0048*/ 	.byte	0x03, 0x50
        /*004a*/ 	.short	0x0000


	//----- nvinfo : EIATTR_MAXREG_COUNT
	.align		4
        /*004c*/ 	.byte	0x03, 0x1b
        /*004e*/ 	.short	0x00ff


	//----- nvinfo : EIATTR_MERCURY_ISA_VERSION
	.align		4
        /*0050*/ 	.byte	0x03, 0x5f
        /*0052*/ 	.short	0x0101


	//----- nvinfo : EIATTR_VRC_CTA_INIT_COUNT
	.align		4
        /*0054*/ 	.byte	0x02, 0x4a
	.zero		1
	.zero		1


	//----- nvinfo : EIATTR_EXIT_INSTR_OFFSETS
	.align		4
        /*0058*/ 	.byte	0x04, 0x1c
        /*005a*/ 	.short	(.L_93 - .L_92)


	//   ....[0]....
.L_92:
        /*005c*/ 	.word	0x000000c0


	//   ....[1]....
        /*0060*/ 	.word	0x00000590


	//----- nvinfo : EIATTR_CRS_STACK_SIZE
	.align		4
.L_93:
        /*0064*/ 	.byte	0x04, 0x1e
        /*0066*/ 	.short	(.L_95 - .L_94)
.L_94:
        /*0068*/ 	.word	0x00000000


	//----- nvinfo : EIATTR_CBANK_PARAM_SIZE
	.align		4
.L_95:
        /*006c*/ 	.byte	0x03, 0x19
        /*006e*/ 	.short	0x0018


	//----- nvinfo : EIATTR_PARAM_CBANK
	.align		4
        /*0070*/ 	.byte	0x04, 0x0a
        /*0072*/ 	.short	(.L_97 - .L_96)
	.align		4
.L_96:
        /*0074*/ 	.word	index@(.nv.constant0._Z17rgb_to_yuv_kernelPKhPhii)
        /*0078*/ 	.short	0x0380
        /*007a*/ 	.short	0x0018


	//----- nvinfo : EIATTR_SW_WAR
	.align		4
.L_97:
        /*007c*/ 	.byte	0x04, 0x36
        /*007e*/ 	.short	(.L_99 - .L_98)
.L_98:
        /*0080*/ 	.word	0x00000008
.L_99:


//--------------------- .nv.callgraph             --------------------------
	.section	.nv.callgraph,"",@"SHT_CUDA_CALLGRAPH"
	.align	4
	.sectionentsize	8
	.align		4
        /*0000*/ 	.word	0x00000000
	.align		4
        /*0004*/ 	.word	0xffffffff
	.align		4
        /*0008*/ 	.word	0x00000000
	.align		4
        /*000c*/ 	.word	0xfffffffe
	.align		4
        /*0010*/ 	.word	0x00000000
	.align		4
        /*0014*/ 	.word	0xfffffffd
	.align		4
        /*0018*/ 	.word	0x00000000
	.align		4
        /*001c*/ 	.word	0xfffffffc


//--------------------- .text._Z17rgb_to_hsv_kernelPKhPhii --------------------------
	.section	.text._Z17rgb_to_hsv_kernelPKhPhii,"ax",@progbits
	.align	128
        .global         _Z17rgb_to_hsv_kernelPKhPhii
        .type           _Z17rgb_to_hsv_kernelPKhPhii,@function
        .size           _Z17rgb_to_hsv_kernelPKhPhii,(.L_x_77 - _Z17rgb_to_hsv_kernelPKhPhii)
        .other          _Z17rgb_to_hsv_kernelPKhPhii,@"STO_CUDA_ENTRY STV_DEFAULT"
_Z17rgb_to_hsv_kernelPKhPhii:
.text._Z17rgb_to_hsv_kernelPKhPhii:
[----:B------:R-:W-:Y:S01]  /*0000*/  LDC R1, c[0x0][0x37c] ;  /* 0x0000df00ff017b82 */ /* 0x000fe20000000800 */
[----:B------:R-:W0:Y:S07]  /*0010*/  S2R R2, SR_TID.Y ;  /* 0x0000000000027919 */ /* 0x000e2e0000002200 */
[----:B------:R-:W1:Y:S01]  /*0020*/  LDC R0, c[0x0][0x360] ;  /* 0x0000d800ff007b82 */ /* 0x000e620000000800 */
[----:B------:R-:W2:Y:S01]  /*0030*/  LDCU.64 UR6, c[0x0][0x390] ;  /* 0x00007200ff0677ac */ /* 0x000ea20008000a00 */
[----:B------:R-:W1:Y:S06]  /*0040*/  S2R R5, SR_TID.X ;  /* 0x0000000000057919 */ /* 0x000e6c0000002100 */
[----:B------:R-:W0:Y:S08]  /*0050*/  S2UR UR5, SR_CTAID.Y ;  /* 0x00000000000579c3 */ /* 0x000e300000002600 */
[----:B------:R-:W0:Y:S08]  /*0060*/  LDC R3, c[0x0][0x364] ;  /* 0x0000d900ff037b82 */ /* 0x000e300000000800 */
[----:B------:R-:W1:Y:S01]  /*0070*/  S2UR UR4, SR_CTAID.X ;  /* 0x00000000000479c3 */ /* 0x000e620000002500 */
[----:B0-----:R-:W-:-:S05]  /*0080*/  IMAD R3, R3, UR5, R2 ;  /* 0x0000000503037c24 */ /* 0x001fca000f8e0202 */
[----:B--2---:R-:W-:Y:S01]  /*0090*/  ISETP.GE.AND P0, PT, R3, UR7, PT ;  /* 0x0000000703007c0c */ /* 0x004fe2000bf06270 */
[----:B-1----:R-:W-:-:S05]  /*00a0*/  IMAD R0, R0, UR4, R5 ;  /* 0x0000000400007c24 */ /* 0x002fca000f8e0205 */
[----:B------:R-:W-:-:S13]  /*00b0*/  ISETP.GE.OR P0, PT, R0, UR6, P0 ;  /* 0x0000000600007c0c */ /* 0x000fda0008706670 */
[----:B------:R-:W-:Y:S05]  /*00c0*/  @P0 EXIT ;  /* 0x000000000000094d */ /* 0x000fea0003800000 */
[----:B------:R-:W0:Y:S01]  /*00d0*/  LDCU.64 UR8, c[0x0][0x380] ;  /* 0x00007000ff0877ac */ /* 0x000e220008000a00 */
[----:B------:R-:W-:Y:S01]  /*00e0*/  IMAD R6, R3, UR6, R0 ;  /* 0x0000000603067c24 */ /* 0x000fe2000f8e0200 */
[----:B------:R-:W1:Y:S03]  /*00f0*/  LDCU.64 UR4, c[0x0][0x358] ;  /* 0x00006b00ff0477ac */ /* 0x000e660008000a00 */
[----:B------:R-:W-:-:S05]  /*0100*/  IMAD R6, R6, 0x3, RZ ;  /* 0x0000000306067824 */ /* 0x000fca00078e02ff */
[----:B------:R-:W-:Y:S02]  /*0110*/  SHF.R.S32.HI R11, RZ, 0x1f, R6 ;  /* 0x0000001fff0b7819 */ /* 0x000fe40000011406 */
[----:B0-----:R-:W-:-:S04]  /*0120*/  IADD3 R4, P0, PT, R6, UR8, RZ ;  /* 0x0000000806047c10 */ /* 0x001fc8000ff1e0ff */
[----:B------:R-:W-:-:S05]  /*0130*/  IADD3.X R5, PT, PT, R11, UR9, RZ, P0, !PT ;  /* 0x000000090b057c10 */ /* 0x000fca00087fe4ff */
[----:B-1----:R-:W2:Y:S01]  /*0140*/  LDG.E.U8.CONSTANT R0, desc[UR4][R4.64] ;  /* 0x0000000404007981 */ /* 0x002ea2000c1e9100 */
[----:B------:R-:W-:Y:S01]  /*0150*/  IMAD.MOV.U32 R3, RZ, RZ, 0x3b808081 ;  /* 0x3b808081ff037424 */ /* 0x000fe200078e00ff */
[----:B------:R-:W-:Y:S01]  /*0160*/  BSSY.RECONVERGENT B0, `(.L_x_0) ;  /* 0x000000f000007945 */ /* 0x000fe20003800200 */
[----:B------:R-:W-:-:S04]  /*0170*/  IMAD.MOV.U32 R2, RZ, RZ, 0x437f0000 ;  /* 0x437f0000ff027424 */ /* 0x000fc800078e00ff */
[----:B------:R-:W-:-:S04]  /*0180*/  FFMA R2, R3, -R2, 1 ;  /* 0x3f80000003027423 */ /* 0x000fc80000000802 */
[----:B------:R-:W-:Y:S01]  /*0190*/  FFMA R3, R2, R3, 0.0039215688593685626984 ;  /* 0x3b80808102037423 */ /* 0x000fe20000000003 */
[----:B--2---:R-:W-:-:S04]  /*01a0*/  I2FP.F32.U32 R0, R0 ;  /* 0x0000000000007245 */ /* 0x004fc80000201000 */
[----:B------:R-:W0:Y:S01]  /*01b0*/  FCHK P0, R0, 255 ;  /* 0x437f000000007902 */ /* 0x000e220000000000 */
[----:B------:R-:W-:-:S04]  /*01c0*/  FFMA R2, R0, R3, RZ ;  /* 0x0000000300027223 */ /* 0x000fc800000000ff */
[----:B------:R-:W-:-:S04]  /*01d0*/  FFMA R7, R2, -255, R0 ;  /* 0xc37f000002077823 */ /* 0x000fc80000000000 */
[----:B------:R-:W-:Y:S01]  /*01e0*/  FFMA R2, R3, R7, R2 ;  /* 0x0000000703027223 */ /* 0x000fe20000000002 */
[----:B0-----:R-:W-:Y:S06]  /*01f0*/  @!P0 BRA `(.L_x_1) ;  /* 0x0000000000148947 */ /* 0x001fec0003800000 */
[----:B------:R-:W-:Y:S01]  /*0200*/  MOV R3, R0 ;  /* 0x0000000000037202 */ /* 0x000fe20000000f00 */
[----:B------:R-:W-:Y:S01]  /*0210*/  IMAD.MOV.U32 R0, RZ, RZ, 0x437f0000 ;  /* 0x437f0000ff007424 */ /* 0x000fe200078e00ff */
[----:B------:R-:W-:-:S07]  /*0220*/  MOV R8, 0x240 ;  /* 0x0000024000087802 */ /* 0x000fce0000000f00 */
[----:B------:R-:W-:Y:S05]  /*0230*/  CALL.REL.NOINC `($__internal_0_$__cuda_sm3x_div_rn_noftz_f32_slowpath) ;  /* 0x0000000c003c7944 */ /* 0x000fea0003c00000 */
[----:B------:R-:W-:-:S07]  /*0240*/  MOV R2, R3 ;  /* 0x0000000300027202 */ /* 0x000fce0000000f00 */
.L_x_1:
[----:B------:R-:W-:Y:S05]  /*0250*/  BSYNC.RECONVERGENT B0 ;  /* 0x0000000000007941 */ /* 0x000fea0003800200 */
.L_x_0:
[----:B------:R-:W2:Y:S01]  /*0260*/  LDG.E.U8.CONSTANT R0, desc[UR4][R4.64+0x1] ;  /* 0x0000010404007981 */ /* 0x000ea2000c1e9100 */
[----:B------:R-:W-:Y:S02]  /*0270*/  HFMA2 R8, -RZ, RZ, 3.748046875, 0 ;  /* 0x437f0000ff087431 */ /* 0x000fe400000001ff */
[----:B------:R-:W-:Y:S01]  /*0280*/  IMAD.MOV.U32 R7, RZ, RZ, 0x3b808081 ;  /* 0x3b808081ff077424 */ /* 0x000fe200078e00ff */
[----:B------:R-:W-:Y:S03]  /*0290*/  BSSY.RECONVERGENT B0, `(.L_x_2) ;  /* 0x000000d000007945 */ /* 0x000fe60003800200 */
[----:B------:R-:W-:Y:S01]  /*02a0*/  FFMA R8, R7, -R8, 1 ;  /* 0x3f80000007087423 */ /* 0x000fe20000000808 */
[----:B--2---:R-:W-:-:S03]  /*02b0*/  I2FP.F32.U32 R3, R0 ;  /* 0x0000000000037245 */ /* 0x004fc60000201000 */
[----:B------:R-:W-:Y:S01]  /*02c0*/  FFMA R0, R8, R7, 0.0039215688593685626984 ;  /* 0x3b80808108007423 */ /* 0x000fe20000000007 */
[----:B------:R-:W0:Y:S03]  /*02d0*/  FCHK P0, R3, 255 ;  /* 0x437f000003007902 */ /* 0x000e260000000000 */
[----:B------:R-:W-:-:S04]  /*02e0*/  FFMA R8, R0, R3, RZ ;  /* 0x0000000300087223 */ /* 0x000fc800000000ff */
[----:B------:R-:W-:-:S04]  /*02f0*/  FFMA R7, R8, -255, R3 ;  /* 0xc37f000008077823 */ /* 0x000fc80000000003 */
[----:B------:R-:W-:Y:S01]  /*0300*/  FFMA R7, R0, R7, R8 ;  /* 0x0000000700077223 */ /* 0x000fe20000000008 */
[----:B0-----:R-:W-:Y:S06]  /*0310*/  @!P0 BRA `(.L_x_3) ;  /* 0x0000000000108947 */ /* 0x001fec0003800000 */
[----:B------:R-:W-:Y:S01]  /*0320*/  IMAD.MOV.U32 R0, RZ, RZ, 0x437f0000 ;  /* 0x437f0000ff007424 */ /* 0x000fe200078e00ff */
[----:B------:R-:W-:-:S07]  /*0330*/  MOV R8, 0x350 ;  /* 0x0000035000087802 */ /* 0x000fce0000000f00 */
[----:B------:R-:W-:Y:S05]  /*0340*/  CALL.REL.NOINC `($__internal_0_$__cuda_sm3x_div_rn_noftz_f32_slowpath) ;  /* 0x0000000800f87944 */ /* 0x000fea0003c00000 */
[----:B------:R-:W-:-:S07]  /*0350*/  MOV R7, R3 ;  /* 0x0000000300077202 */ /* 0x000fce0000000f00 */
.L_x_3:
[----:B------:R-:W-:Y:S05]  /*0360*/  BSYNC.RECONVERGENT B0 ;  /* 0x0000000000007941 */ /* 0x000fea0003800200 */
.L_x_2:
[----:B------:R-:W2:Y:S01]  /*0370*/  LDG.E.U8.CONSTANT R4, desc[UR4][R4.64+0x2] ;  /* 0x0000020404047981 */ /* 0x000ea2000c1e9100 */
[----:B------:R-:W-:Y:S02]  /*0380*/  HFMA2 R3, -RZ, RZ, 3.748046875, 0 ;  /* 0x437f0000ff037431 */ /* 0x000fe400000001ff */
[----:B------:R-:W-:Y:S01]  /*0390*/  IMAD.MOV.U32 R0, RZ, RZ, 0x3b808081 ;  /* 0x3b808081ff007424 */ /* 0x000fe200078e00ff */
[----:B------:R-:W-:Y:S03]  /*03a0*/  BSSY.RECONVERGENT B0, `(.L_x_4) ;  /* 0x000000d000007945 */ /* 0x000fe60003800200 */
        /* <DEDUP_REMOVED lines=12> */
.L_x_5:
[----:B------:R-:W-:Y:S05]  /*0470*/  BSYNC.RECONVERGENT B0 ;  /* 0x0000000000007941 */ /* 0x000fea0003800200 */
.L_x_4:
[CCC-:B------:R-:W-:Y:S01]  /*0480*/  FMNMX3 R5, R7.reuse, R8.reuse, R2.reuse, !PT ;  /* 0x0000000807057276 */ /* 0x1c0fe20007800002 */
[----:B------:R-:W-:Y:S01]  /*0490*/  BSSY.RECONVERGENT B0, `(.L_x_6) ;  /* 0x0000078000007945 */ /* 0x000fe20003800200 */
[----:B------:R-:W-:Y:S01]  /*04a0*/  FMNMX3 R0, R7, R8, R2, PT ;  /* 0x0000000807007276 */ /* 0x000fe20003800002 */
[----:B------:R-:W-:-:S04]  /*04b0*/  IMAD.MOV.U32 R3, RZ, RZ, RZ ;  /* 0x000000ffff037224 */ /* 0x000fc800078e00ff */
[----:B------:R-:W-:-:S05]  /*04c0*/  FADD R0, R5, -R0 ;  /* 0x8000000005007221 */ /* 0x000fca0000000000 */
[----:B------:R-:W-:-:S13]  /*04d0*/  FSETP.NEU.AND P0, PT, R0, RZ, PT ;  /* 0x000000ff0000720b */ /* 0x000fda0003f0d000 */
[----:B------:R-:W-:Y:S05]  /*04e0*/  @!P0 BRA `(.L_x_7) ;  /* 0x0000000400c88947 */ /* 0x000fea0003800000 */
[----:B------:R-:W-:-:S13]  /*04f0*/  FSETP.NEU.AND P0, PT, R5, R2, PT ;  /* 0x000000020500720b */ /* 0x000fda0003f0d000 */
[----:B------:R-:W-:Y:S05]  /*0500*/  @P0 BRA `(.L_x_8) ;  /* 0x00000004002c0947 */ /* 0x000fea0003800000 */
[----:B------:R-:W0:Y:S01]  /*0510*/  MUFU.RCP R9, R0 ;  /* 0x0000000000097308 */ /* 0x000e220000001000 */
[----:B------:R-:W-:Y:S01]  /*0520*/  FADD R3, -R8, R7 ;  /* 0x0000000708037221 */ /* 0x000fe20000000100 */
[----:B------:R-:W-:Y:S06]  /*0530*/  BSSY.RECONVERGENT B1, `(.L_x_9) ;  /* 0x000000b000017945 */ /* 0x000fec0003800200 */
[----:B------:R-:W1:Y:S01]  /*0540*/  FCHK P0, R3, R0 ;  /* 0x0000000003007302 */ /* 0x000e620000000000 */
[----:B0-----:R-:W-:-:S04]  /*0550*/  FFMA R2, -R0, R9, 1 ;  /* 0x3f80000000027423 */ /* 0x001fc80000000109 */
[----:B------:R-:W-:-:S04]  /*0560*/  FFMA R2, R9, R2, R9 ;  /* 0x0000000209027223 */ /* 0x000fc80000000009 */
[----:B------:R-:W-:-:S04]  /*0570*/  FFMA R7, R3, R2, RZ ;  /* 0x0000000203077223 */ /* 0x000fc800000000ff */
[----:B------:R-:W-:-:S04]  /*0580*/  FFMA R4, -R0, R7, R3 ;  /* 0x0000000700047223 */ /* 0x000fc80000000103 */
[----:B------:R-:W-:Y:S01]  /*0590*/  FFMA R2, R2, R4, R7 ;  /* 0x0000000402027223 */ /* 0x000fe20000000007 */
[----:B-1----:R-:W-:Y:S06]  /*05a0*/  @!P0 BRA `(.L_x_10) ;  /* 0x00000000000c8947 */ /* 0x002fec0003800000 */
[----:B------:R-:W-:-:S07]  /*05b0*/  MOV R8, 0x5d0 ;  /* 0x000005d000087802 */ /* 0x000fce0000000f00 */
[----:B------:R-:W-:Y:S05]  /*05c0*/  CALL.REL.NOINC `($__internal_0_$__cuda_sm3x_div_rn_noftz_f32_slowpath) ;  /* 0x0000000800587944 */ /* 0x000fea0003c00000 */
[----:B------:R-:W-:-:S07]  /*05d0*/  MOV R2, R3 ;  /* 0x0000000300027202 */ /* 0x000fce0000000f00 */
.L_x_10:
[----:B------:R-:W-:Y:S05]  /*05e0*/  BSYNC.RECONVERGENT B1 ;  /* 0x0000000000017941 */ /* 0x000fea0003800200 */
.L_x_9:
[C---:B------:R-:W-:Y:S01]  /*05f0*/  FSETP.GEU.AND P0, PT, |R2|.reuse, 6, PT ;  /* 0x40c000000200780b */ /* 0x040fe20003f0e200 */
[----:B------:R-:W-:Y:S01]  /*0600*/  BSSY.RECONVERGENT B1, `(.L_x_11) ;  /* 0x0000036000017945 */ /* 0x000fe20003800200 */
[----:B------:R-:W-:-:S11]  /*0610*/  FADD R3, |R2|, -RZ ;  /* 0x800000ff02037221 */ /* 0x000fd60000000200 */
[----:B------:R-:W-:Y:S05]  /*0620*/  @!P0 BRA `(.L_x_12) ;  /* 0x0000000000cc8947 */ /* 0x000fea0003800000 */
[----:B------:R-:W-:-:S13]  /*0630*/  FSETP.GTU.AND P0, PT, R3, 50331648, PT ;  /* 0x4c4000000300780b */ /* 0x000fda0003f0c000 */
[----:B------:R-:W-:Y:S05]  /*0640*/  @P0 BRA `(.L_x_13) ;  /* 0x00000000005c0947 */ /* 0x000fea0003800000 */
[----:B------:R-:W-:Y:S01]  /*0650*/  FMUL R4, R3, 0.16666667163372039795 ;  /* 0x3e2aaaab03047820 */ /* 0x000fe20000400000 */
[----:B------:R-:W-:Y:S05]  /*0660*/  BSSY.RECONVERGENT B2, `(.L_x_14) ;  /* 0x0000013000027945 */ /* 0x000fea0003800200 */
[----:B------:R-:W0:Y:S02]  /*0670*/  FRND.TRUNC R4, R4 ;  /* 0x0000000400047307 */ /* 0x000e24000020d000 */
[----:B0-----:R-:W-:-:S05]  /*0680*/  FFMA R8, R4, -6, R3 ;  /* 0xc0c0000004087823 */ /* 0x001fca0000000003 */
[----:B------:R-:W-:-:S13]  /*0690*/  ISETP.GE.U32.AND P0, PT, R8, 0x40c00000, PT ;  /* 0x40c000000800780c */ /* 0x000fda0003f06070 */
[----:B------:R-:W-:Y:S05]  /*06a0*/  @!P0 BRA `(.L_x_15) ;  /* 0x0000000000388947 */ /* 0x000fea0003800000 */
[----:B------:R-:W-:-:S04]  /*06b0*/  ISETP.GE.U32.AND P0, PT, R8, -0x7fffffff, PT ;  /* 0x800000010800780c */ /* 0x000fc80003f06070 */
[----:B------:R-:W-:-:S09]  /*06c0*/  FSETP.GEU.OR P1, PT, R8, -6, !P0 ;  /* 0xc0c000000800780b */ /* 0x000fd2000472e400 */
[----:B------:R-:W-:-:S04]  /*06d0*/  @P0 FADD R7, R4, -1 ;  /* 0xbf80000004070421 */ /* 0x000fc80000000000 */
[----:B------:R-:W-:-:S04]  /*06e0*/  @!P1 FADD R7, R7, -1 ;  /* 0xbf80000007079421 */ /* 0x000fc80000000000 */
[----:B------:R-:W-:Y:S01]  /*06f0*/  @P0 IMAD.MOV.U32 R4, RZ, RZ, R7 ;  /* 0x000000ffff040224 */ /* 0x000fe200078e0007 */
[----:B------:R-:W-:Y:S06]  /*0700*/  @P0 BRA `(.L_x_15) ;  /* 0x0000000000200947 */ /* 0x000fec0003800000 */
[----:B------:R-:W-:Y:S01]  /*0710*/  FSETP.GE.AND P0, PT, R8, 12, PT ;  /* 0x414000000800780b */ /* 0x000fe20003f06000 */
[----:B------:R-:W-:-:S12]  /*0720*/  FADD R4, R4, 1 ;  /* 0x3f80000004047421 */ /* 0x000fd80000000000 */
[----:B------:R-:W-:-:S05]  /*0730*/  @P0 MOV R7, 0x40c00000 ;  /* 0x40c0000000070802 */ /* 0x000fca0000000f00 */
[----:B------:R-:W-:-:S05]  /*0740*/  @P0 FFMA R7, R7, -3, R8 ;  /* 0xc040000007070823 */ /* 0x000fca0000000008 */
[----:B------:R-:W-:Y:S01]  /*0750*/  FSETP.GE.AND P1, PT, R7, RZ, P0 ;  /* 0x000000ff0700720b */ /* 0x000fe20000726000 */
[----:B------:R-:W-:-:S12]  /*0760*/  @P0 FADD R7, R4, 1 ;  /* 0x3f80000004070421 */ /* 0x000fd80000000000 */
[----:B------:R-:W-:-:S04]  /*0770*/  @P1 FADD R7, R7, 1 ;  /* 0x3f80000007071421 */ /* 0x000fc80000000000 */
[----:B------:R-:W-:-:S07]  /*0780*/  @P0 IMAD.MOV.U32 R4, RZ, RZ, R7 ;  /* 0x000000ffff040224 */ /* 0x000fce00078e0007 */
.L_x_15:
[----:B------:R-:W-:Y:S05]  /*0790*/  BSYNC.RECONVERGENT B2 ;  /* 0x0000000000027941 */ /* 0x000fea0003800200 */
.L_x_14:
[----:B------:R-:W-:Y:S01]  /*07a0*/  FFMA R3, R4, -6, R3 ;  /* 0xc0c0000004037823 */ /* 0x000fe20000000003 */
[----:B------:R-:W-:Y:S06]  /*07b0*/  BRA `(.L_x_12) ;  /* 0x0000000000687947 */ /* 0x000fec0003800000 */
.L_x_13:
[C---:B------:R-:W-:Y:S01]  /*07c0*/  LOP3.LUT R4, R3.reuse, 0xff800000, RZ, 0xc0, !PT ;  /* 0xff80000003047812 */ /* 0x040fe200078ec0ff */
[----:B------:R-:W-:Y:S01]  /*07d0*/  IMAD.MOV.U32 R10, RZ, RZ, 0x7fffffff ;  /* 0x7fffffffff0a7424 */ /* 0x000fe200078e00ff */
[C---:B------:R-:W-:Y:S01]  /*07e0*/  ISETP.GT.U32.AND P0, PT, R3.reuse, 0x7f7fffff, PT ;  /* 0x7f7fffff0300780c */ /* 0x040fe20003f04070 */
[----:B------:R-:W-:Y:S01]  /*07f0*/  BSSY.RECONVERGENT B2, `(.L_x_16) ;  /* 0x0000014000027945 */ /* 0x000fe20003800200 */
[----:B------:R-:W-:Y:S02]  /*0800*/  IADD3 R7, PT, PT, R4, -0x40800000, RZ ;  /* 0xbf80000004077810 */ /* 0x000fe40007ffe0ff */
[----:B------:R-:W-:Y:S02]  /*0810*/  LOP3.LUT R4, R3, 0x7fffff, RZ, 0xc0, !PT ;  /* 0x007fffff03047812 */ /* 0x000fe400078ec0ff */
[----:B------:R-:W-:Y:S02]  /*0820*/  ISETP.NE.AND P1, PT, R7, RZ, PT ;  /* 0x000000ff0700720c */ /* 0x000fe40003f25270 */
[----:B------:R-:W-:-:S02]  /*0830*/  LOP3.LUT R4, R4, 0x3f800000, RZ, 0xfc, !PT ;  /* 0x3f80000004047812 */ /* 0x000fc400078efcff */
[----:B------:R-:W-:-:S09]  /*0840*/  FSEL R10, R10, 33554432, P0 ;  /* 0x4c0000000a0a7808 */ /* 0x000fd20000000000 */
[----:B------:R-:W-:Y:S05]  /*0850*/  @!P1 BRA `(.L_x_17) ;  /* 0x0000000000349947 */ /* 0x000fea0003800000 */
.L_x_18:
[----:B------:R-:W-:-:S04]  /*0860*/  VIMNMX.U32 R3, PT, PT, R7, 0xb800000, PT ;  /* 0x0b80000007037848 */ /* 0x000fc80003fe0000 */
[----:B------:R-:W-:Y:S01]  /*0870*/  IADD3 R4, PT, PT, R3, R4, RZ ;  /* 0x0000000403047210 */ /* 0x000fe20007ffe0ff */
[----:B------:R-:W-:-:S04]  /*0880*/  IMAD.IADD R7, R7, 0x1, -R3 ;  /* 0x0000000107077824 */ /* 0x000fc800078e0a03 */
[----:B------:R-:W-:Y:S01]  /*0890*/  FMUL R9, R4, 0.6666666865348815918 ;  /* 0x3f2aaaab04097820 */ /* 0x000fe20000400000 */
[----:B------:R-:W-:-:S03]  /*08a0*/  ISETP.NE.AND P1, PT, R7, RZ, PT ;  /* 0x000000ff0700720c */ /* 0x000fc60003f25270 */
[----:B------:R-:W-:-:S04]  /*08b0*/  FFMA R8, R9, -1.5, R4 ;  /* 0xbfc0000009087823 */ /* 0x000fc80000000004 */
[----:B------:R-:W-:-:S04]  /*08c0*/  FFMA R9, R8, 0.6666666865348815918, R9 ;  /* 0x3f2aaaab08097823 */ /* 0x000fc80000000009 */
[----:B------:R-:W-:-:S04]  /*08d0*/  FFMA R8, R9, -1.5, R4 ;  /* 0xbfc0000009087823 */ /* 0x000fc80000000004 */
[----:B------:R-:W-:-:S04]  /*08e0*/  FFMA.RZ R8, R8, 0.6666666865348815918, R9 ;  /* 0x3f2aaaab08087823 */ /* 0x000fc8000000c009 */
[----:B------:R-:W0:Y:S02]  /*08f0*/  FRND.TRUNC R9, R8 ;  /* 0x0000000800097307 */ /* 0x000e24000020d000 */
[----:B0-----:R-:W-:-:S05]  /*0900*/  FFMA R4, R9, -1.5, R4 ;  /* 0xbfc0000009047823 */ /* 0x001fca0000000004 */
[----:B------:R-:W-:-:S13]  /*0910*/  ISETP.NE.AND P0, PT, R4, RZ, PT ;  /* 0x000000ff0400720c */ /* 0x000fda0003f05270 */
[----:B------:R-:W-:Y:S05]  /*0920*/  @P0 BRA P1, `(.L_x_18) ;  /* 0xfffffffc00cc0947 */ /* 0x000fea000083ffff */
.L_x_17:
[----:B------:R-:W-:Y:S05]  /*0930*/  BSYNC.RECONVERGENT B2 ;  /* 0x0000000000027941 */ /* 0x000fea0003800200 */
.L_x_16:
[----:B------:R-:W-:-:S04]  /*0940*/  FMUL R3, R4, 1.1920928955078125e-07 ;  /* 0x3400000004037820 */ /* 0x000fc80000400000 */
[----:B------:R-:W-:-:S07]  /*0950*/  FMUL R3, R10, R3 ;  /* 0x000000030a037220 */ /* 0x000fce0000400000 */
.L_x_12:
[----:B------:R-:W-:Y:S05]  /*0960*/  BSYNC.RECONVERGENT B1 ;  /* 0x0000000000017941 */ /* 0x000fea0003800200 */
.L_x_11:
[C---:B------:R-:W-:Y:S02]  /*0970*/  FSETP.NAN.AND P0, PT, |R3|.reuse, |R3|, PT ;  /* 0x400000030300720b */ /* 0x040fe40003f08200 */
[----:B------:R-:W-:-:S04]  /*0980*/  LOP3.LUT R2, R3, 0x80000000, R2, 0xb8, !PT ;  /* 0x8000000003027812 */ /* 0x000fc800078eb802 */
[----:B------:R-:W-:-:S05]  /*0990*/  FSEL R2, R3, R2, P0 ;  /* 0x0000000203027208 */ /* 0x000fca0000000000 */
[----:B------:R-:W-:Y:S01]  /*09a0*/  FMUL R3, R2, 60 ;  /* 0x4270000002037820 */ /* 0x000fe20000400000 */
[----:B------:R-:W-:Y:S06]  /*09b0*/  BRA `(.L_x_7) ;  /* 0x0000000000947947 */ /* 0x000fec0003800000 */
.L_x_8:
[----:B------:R-:W-:-:S13]  /*09c0*/  FSETP.NEU.AND P0, PT, R5, R7, PT ;  /* 0x000000070500720b */ /* 0x000fda0003f0d000 */
[----:B------:R-:W-:Y:S05]  /*09d0*/  @P0 BRA `(.L_x_19) ;  /* 0x0000000000480947 */ /* 0x000fea0003800000 */
[----:B------:R-:W0:Y:S01]  /*09e0*/  MUFU.RCP R3, R0 ;  /* 0x0000000000037308 */ /* 0x000e220000001000 */
[----:B------:R-:W-:Y:S01]  /*09f0*/  FADD R7, R8, -R2 ;  /* 0x8000000208077221 */ /* 0x000fe20000000000 */
        /* <DEDUP_REMOVED lines=8> */
[----:B------:R-:W-:Y:S02]  /*0a80*/  MOV R3, R7 ;  /* 0x0000000700037202 */ /* 0x000fe40000000f00 */
[----:B------:R-:W-:-:S07]  /*0a90*/  MOV R8, 0xab0 ;  /* 0x00000ab000087802 */ /* 0x000fce0000000f00 */
[----:B------:R-:W-:Y:S05]  /*0aa0*/  CALL.REL.NOINC `($__internal_0_$__cuda_sm3x_div_rn_noftz_f32_slowpath) ;  /* 0x0000000400207944 */ /* 0x000fea0003c00000 */
[----:B------:R-:W-:-:S07]  /*0ab0*/  IMAD.MOV.U32 R2, RZ, RZ, R3 ;  /* 0x000000ffff027224 */ /* 0x000fce00078e0003 */
.L_x_21:
[----:B------:R-:W-:Y:S05]  /*0ac0*/  BSYNC.RECONVERGENT B1 ;  /* 0x0000000000017941 */ /* 0x000fea0003800200 */
.L_x_20:
[----:B------:R-:W-:-:S04]  /*0ad0*/  FADD R2, R2, 2 ;  /* 0x4000000002027421 */ /* 0x000fc80000000000 */
[----:B------:R-:W-:Y:S01]  /*0ae0*/  FMUL R3, R2, 60 ;  /* 0x4270000002037820 */ /* 0x000fe20000400000 */
[----:B------:R-:W-:Y:S06]  /*0af0*/  BRA `(.L_x_7) ;  /* 0x0000000000447947 */ /* 0x000fec0003800000 */
.L_x_19:
        /* <DEDUP_REMOVED lines=14> */
.L_x_23:
[----:B------:R-:W-:Y:S05]  /*0be0*/  BSYNC.RECONVERGENT B1 ;  /* 0x0000000000017941 */ /* 0x000fea0003800200 */
.L_x_22:
[----:B------:R-:W-:-:S04]  /*0bf0*/  FADD R2, R2, 4 ;  /* 0x4080000002027421 */ /* 0x000fc80000000000 */
[----:B------:R-:W-:-:S07]  /*0c00*/  FMUL R3, R2, 60 ;  /* 0x4270000002037820 */ /* 0x000fce0000400000 */
.L_x_7:
[----:B------:R-:W-:Y:S05]  /*0c10*/  BSYNC.RECONVERGENT B0 ;  /* 0x0000000000007941 */ /* 0x000fea0003800200 */
.L_x_6:
[----:B------:R-:W0:Y:S01]  /*0c20*/  MUFU.RCP R4, R5 ;  /* 0x0000000500047308 */ /* 0x000e220000001000 */
[----:B------:R-:W-:Y:S01]  /*0c30*/  MOV R2, R3 ;  /* 0x0000000300027202 */ /* 0x000fe20000000f00 */
[----:B------:R-:W-:Y:S01]  /*0c40*/  BSSY.RECONVERGENT B0, `(.L_x_24) ;  /* 0x0000010000007945 */ /* 0x000fe20003800200 */
[----:B------:R-:W-:Y:S02]  /*0c50*/  FSETP.NEU.AND P2, PT, R5, RZ, PT ;  /* 0x000000ff0500720b */ /* 0x000fe40003f4d000 */
[----:B------:R-:W-:-:S03]  /*0c60*/  FSETP.GEU.AND P1, PT, R2, RZ, PT ;  /* 0x000000ff0200720b */ /* 0x000fc60003f2e000 */
[----:B------:R-:W1:Y:S01]  /*0c70*/  FCHK P0, R0, R5 ;  /* 0x0000000500007302 */ /* 0x000e620000000000 */
[----:B0-----:R-:W-:-:S09]  /*0c80*/  FFMA R3, -R5, R4, 1 ;  /* 0x3f80000005037423 */ /* 0x001fd20000000104 */
[----:B------:R-:W-:Y:S01]  /*0c90*/  @!P1 FADD R2, R2, 360 ;  /* 0x43b4000002029421 */ /* 0x000fe20000000000 */
[----:B------:R-:W-:-:S04]  /*0ca0*/  FFMA R3, R4, R3, R4 ;  /* 0x0000000304037223 */ /* 0x000fc80000000004 */
[----:B------:R-:W-:-:S04]  /*0cb0*/  FFMA R4, R0, R3, RZ ;  /* 0x0000000300047223 */ /* 0x000fc800000000ff */
[----:B------:R-:W-:-:S04]  /*0cc0*/  FFMA R7, -R5, R4, R0 ;  /* 0x0000000405077223 */ /* 0x000fc80000000100 */
[----:B------:R-:W-:Y:S01]  /*0cd0*/  FFMA R4, R3, R7, R4 ;  /* 0x0000000703047223 */ /* 0x000fe20000000004 */
[----:B-1----:R-:W-:Y:S06]  /*0ce0*/  @!P0 BRA `(.L_x_25) ;  /* 0x0000000000148947 */ /* 0x002fec0003800000 */
[----:B------:R-:W-:Y:S01]  /*0cf0*/  IMAD.MOV.U32 R3, RZ, RZ, R0 ;  /* 0x000000ffff037224 */ /* 0x000fe200078e0000 */
[----:B------:R-:W-:Y:S02]  /*0d00*/  MOV R0, R5 ;  /* 0x0000000500007202 */ /* 0x000fe40000000f00 */
[----:B------:R-:W-:-:S07]  /*0d10*/  MOV R8, 0xd30 ;  /* 0x00000d3000087802 */ /* 0x000fce0000000f00 */
[----:B------:R-:W-:Y:S05]  /*0d20*/  CALL.REL.NOINC `($__internal_0_$__cuda_sm3x_div_rn_noftz_f32_slowpath) ;  /* 0x0000000000807944 */ /* 0x000fea0003c00000 */
[----:B------:R-:W-:-:S07]  /*0d30*/  IMAD.MOV.U32 R4, RZ, RZ, R3 ;  /* 0x000000ffff047224 */ /* 0x000fce00078e0003 */
.L_x_25:
[----:B------:R-:W-:Y:S05]  /*0d40*/  BSYNC.RECONVERGENT B0 ;  /* 0x0000000000007941 */ /* 0x000fea0003800200 */
.L_x_24:
[----:B------:R-:W-:Y:S02]  /*0d50*/  HFMA2 R3, -RZ, RZ, 0.9013671875, 0.00022518634796142578125 ;  /* 0x3b360b61ff037431 */ /* 0x000fe400000001ff */
[----:B------:R-:W-:Y:S01]  /*0d60*/  IMAD.MOV.U32 R0, RZ, RZ, 0x43b40000 ;  /* 0x43b40000ff007424 */ /* 0x000fe200078e00ff */
[----:B------:R-:W0:Y:S01]  /*0d70*/  FCHK P0, R2, 360 ;  /* 0x43b4000002007902 */ /* 0x000e220000000000 */
[----:B------:R-:W-:Y:S02]  /*0d80*/  BSSY.RECONVERGENT B0, `(.L_x_26) ;  /* 0x000000c000007945 */ /* 0x000fe40003800200 */
[----:B------:R-:W-:-:S04]  /*0d90*/  FFMA R0, R3, -R0, 1 ;  /* 0x3f80000003007423 */ /* 0x000fc80000000800 */
[----:B------:R-:W-:-:S04]  /*0da0*/  FFMA R3, R0, R3, 0.0027777778450399637222 ;  /* 0x3b360b6100037423 */ /* 0x000fc80000000003 */
        /* <DEDUP_REMOVED lines=9> */
.L_x_27:
[----:B------:R-:W-:Y:S05]  /*0e40*/  BSYNC.RECONVERGENT B0 ;  /* 0x0000000000007941 */ /* 0x000fea0003800200 */
.L_x_26:
[----:B------:R-:W0:Y:S01]  /*0e50*/  LDCU.64 UR6, c[0x0][0x388] ;  /* 0x00007100ff0677ac */ /* 0x000e220008000a00 */
[----:B------:R-:W-:Y:S01]  /*0e60*/  FMUL R4, R4, 255 ;  /* 0x437f000004047820 */ /* 0x000fe20000400000 */
[----:B------:R-:W-:Y:S01]  /*0e70*/  FMUL R5, R5, 255 ;  /* 0x437f000005057820 */ /* 0x000fe20000400000 */
[----:B------:R-:W-:-:S03]  /*0e80*/  FMUL R0, R0, 255 ;  /* 0x437f000000007820 */ /* 0x000fc60000400000 */
[----:B------:R-:W-:Y:S01]  /*0e90*/  FSEL R4, R4, RZ, P2 ;  /* 0x000000ff04047208 */ /* 0x000fe20001000000 */
[----:B------:R-:W1:Y:S08]  /*0ea0*/  F2I.U32.TRUNC.NTZ R3, R0 ;  /* 0x0000000000037305 */ /* 0x000e70000020f000 */
[----:B------:R-:W2:Y:S01]  /*0eb0*/  F2I.U32.TRUNC.NTZ R9, R4 ;  /* 0x0000000400097305 */ /* 0x000ea2000020f000 */
[----:B0-----:R-:W-:-:S04]  /*0ec0*/  IADD3 R6, P0, PT, R6, UR6, RZ ;  /* 0x0000000606067c10 */ /* 0x001fc8000ff1e0ff */
[----:B------:R-:W-:-:S03]  /*0ed0*/  IADD3.X R7, PT, PT, R11, UR7, RZ, P0, !PT ;  /* 0x000000070b077c10 */ /* 0x000fc600087fe4ff */
[----:B------:R-:W0:Y:S02]  /*0ee0*/  F2I.U32.TRUNC.NTZ R5, R5 ;  /* 0x0000000500057305 */ /* 0x000e24000020f000 */
[----:B-1----:R-:W-:Y:S04]  /*0ef0*/  STG.E.U8 desc[UR4][R6.64], R3 ;  /* 0x0000000306007986 */ /* 0x002fe8000c101104 */
[----:B--2---:R-:W-:Y:S04]  /*0f00*/  STG.E.U8 desc[UR4][R6.64+0x1], R9 ;  /* 0x0000010906007986 */ /* 0x004fe8000c101104 */
[----:B0-----:R-:W-:Y:S01]  /*0f10*/  STG.E.U8 desc[UR4][R6.64+0x2], R5 ;  /* 0x0000020506007986 */ /* 0x001fe2000c101104 */
[----:B------:R-:W-:Y:S05]  /*0f20*/  EXIT ;  /* 0x000000000000794d */ /* 0x000fea0003800000 */
        .weak           $__internal_0_$__cuda_sm3x_div_rn_noftz_f32_slowpath
        .type           $__internal_0_$__cuda_sm3x_div_rn_noftz_f32_slowpath,@function
        .size           $__internal_0_$__cuda_sm3x_div_rn_noftz_f32_slowpath,(.L_x_77 - $__internal_0_$__cuda_sm3x_div_rn_noftz_f32_slowpath)
$__internal_0_$__cuda_sm3x_div_rn_noftz_f32_slowpath:
[--C-:B------:R-:W-:Y:S01]  /*0f30*/  SHF.R.U32.HI R10, RZ, 0x17, R0.reuse ;  /* 0x00000017ff0a7819 */ /* 0x100fe20000011600 */
[----:B------:R-:W-:Y:S01]  /*0f40*/  BSSY.RECONVERGENT B2, `(.L_x_28) ;  /* 0x0000063000027945 */ /* 0x000fe20003800200 */
[----:B------:R-:W-:Y:S01]  /*0f50*/  SHF.R.U32.HI R9, RZ, 0x17, R3 ;  /* 0x00000017ff097819 */ /* 0x000fe20000011603 */
[----:B------:R-:W-:Y:S01]  /*0f60*/  IMAD.MOV.U32 R12, RZ, RZ, R0 ;  /* 0x000000ffff0c7224 */ /* 0x000fe200078e0000 */
[----:B------:R-:W-:Y:S02]  /*0f70*/  LOP3.LUT R10, R10, 0xff, RZ, 0xc0, !PT ;  /* 0x000000ff0a0a7812 */ /* 0x000fe400078ec0ff */
[----:B------:R-:W-:-:S03]  /*0f80*/  LOP3.LUT R15, R9, 0xff, RZ, 0xc0, !PT ;  /* 0x000000ff090f7812 */ /* 0x000fc600078ec0ff */
[----:B------:R-:W-:Y:S01]  /*0f90*/  VIADD R14, R10, 0xffffffff ;  /* 0xffffffff0a0e7836 */ /* 0x000fe20000000000 */
[----:B------:R-:W-:-:S04]  /*0fa0*/  IADD3 R13, PT, PT, R15, -0x1, RZ ;  /* 0xffffffff0f0d7810 */ /* 0x000fc80007ffe0ff */
[----:B------:R-:W-:-:S04]  /*0fb0*/  ISETP.GT.U32.AND P0, PT, R14, 0xfd, PT ;  /* 0x000000fd0e00780c */ /* 0x000fc80003f04070 */
[----:B------:R-:W-:-:S13]  /*0fc0*/  ISETP.GT.U32.OR P0, PT, R13, 0xfd, P0 ;  /* 0x000000fd0d00780c */ /* 0x000fda0000704470 */
[----:B------:R-:W-:Y:S01]  /*0fd0*/  @!P0 MOV R9, RZ ;  /* 0x000000ff00098202 */ /* 0x000fe20000000f00 */
[----:B------:R-:W-:Y:S06]  /*0fe0*/  @!P0 BRA `(.L_x_29) ;  /* 0x00000000005c8947 */ /* 0x000fec0003800000 */
[----:B------:R-:W-:Y:S02]  /*0ff0*/  FSETP.GTU.FTZ.AND P0, PT, |R3|, +INF , PT ;  /* 0x7f8000000300780b */ /* 0x000fe40003f1c200 */
[----:B------:R-:W-:-:S04]  /*1000*/  FSETP.GTU.FTZ.AND P1, PT, |R0|, +INF , PT ;  /* 0x7f8000000000780b */ /* 0x000fc80003f3c200 */
[----:B------:R-:W-:-:S13]  /*1010*/  PLOP3.LUT P0, PT, P0, P1, PT, 0xf8, 0x8f ;  /* 0x00000000008f781c */ /* 0x000fda0000703f70 */
[----:B------:R-:W-:Y:S05]  /*1020*/  @P0 BRA `(.L_x_30) ;  /* 0x00000004004c0947 */ /* 0x000fea0003800000 */
[----:B------:R-:W-:-:S13]  /*1030*/  LOP3.LUT P0, RZ, R12, 0x7fffffff, R3, 0xc8, !PT ;  /* 0x7fffffff0cff7812 */ /* 0x000fda000780c803 */
[----:B------:R-:W-:Y:S05]  /*1040*/  @!P0 BRA `(.L_x_31) ;  /* 0x00000004003c8947 */ /* 0x000fea0003800000 */
[C---:B------:R-:W-:Y:S02]  /*1050*/  FSETP.NEU.FTZ.AND P3, PT, |R3|.reuse, +INF , PT ;  /* 0x7f8000000300780b */ /* 0x040fe40003f7d200 */
[----:B------:R-:W-:Y:S02]  /*1060*/  FSETP.NEU.FTZ.AND P1, PT, |R0|, +INF , PT ;  /* 0x7f8000000000780b */ /* 0x000fe40003f3d200 */
[----:B------:R-:W-:-:S11]  /*1070*/  FSETP.NEU.FTZ.AND P0, PT, |R3|, +INF , PT ;  /* 0x7f8000000300780b */ /* 0x000fd60003f1d200 */
[----:B------:R-:W-:Y:S05]  /*1080*/  @!P1 BRA !P3, `(.L_x_31) ;  /* 0x00000004002c9947 */ /* 0x000fea0005800000 */
[----:B------:R-:W-:-:S04]  /*1090*/  LOP3.LUT P3, RZ, R3, 0x7fffffff, RZ, 0xc0, !PT ;  /* 0x7fffffff03ff7812 */ /* 0x000fc8000786c0ff */
[----:B------:R-:W-:-:S13]  /*10a0*/  PLOP3.LUT P1, PT, P1, P3, PT, 0x2f, 0xf2 ;  /* 0x0000000000f2781c */ /* 0x000fda0000f26577 */
[----:B------:R-:W-:Y:S05]  /*10b0*/  @P1 BRA `(.L_x_32) ;  /* 0x0000000400181947 */ /* 0x000fea0003800000 */
[----:B------:R-:W-:-:S04]  /*10c0*/  LOP3.LUT P1, RZ, R12, 0x7fffffff, RZ, 0xc0, !PT ;  /* 0x7fffffff0cff7812 */ /* 0x000fc8000782c0ff */
[----:B------:R-:W-:-:S13]  /*10d0*/  PLOP3.LUT P0, PT, P0, P1, PT, 0x2f, 0xf2 ;  /* 0x0000000000f2781c */ /* 0x000fda0000702577 */
[----:B------:R-:W-:Y:S05]  /*10e0*/  @P0 BRA `(.L_x_33) ;  /* 0x0000000400000947 */ /* 0x000fea0003800000 */
[----:B------:R-:W-:Y:S02]  /*10f0*/  ISETP.GE.AND P0, PT, R13, RZ, PT ;  /* 0x000000ff0d00720c */ /* 0x000fe40003f06270 */
[----:B------:R-:W-:-:S11]  /*1100*/  ISETP.GE.AND P1, PT, R14, RZ, PT ;  /* 0x000000ff0e00720c */ /* 0x000fd60003f26270 */
[----:B------:R-:W-:Y:S01]  /*1110*/  @P0 IMAD.MOV.U32 R9, RZ, RZ, RZ ;  /* 0x000000ffff090224 */ /* 0x000fe200078e00ff */
[----:B------:R-:W-:Y:S01]  /*1120*/  @!P0 MOV R9, 0xffffffc0 ;  /* 0xffffffc000098802 */ /* 0x000fe20000000f00 */
[----:B------:R-:W-:Y:S01]  /*1130*/  @!P0 FFMA R3, R3, 1.84467440737095516160e+19, RZ ;  /* 0x5f80000003038823 */ /* 0x000fe200000000ff */
[----:B------:R-:W-:-:S03]  /*1140*/  @!P1 FFMA R12, R0, 1.84467440737095516160e+19, RZ ;  /* 0x5f800000000c9823 */ /* 0x000fc600000000ff */
[----:B------:R-:W-:-:S07]  /*1150*/  @!P1 VIADD R9, R9, 0x40 ;  /* 0x0000004009099836 */ /* 0x000fce0000000000 */
.L_x_29:
[----:B------:R-:W-:Y:S01]  /*1160*/  LEA R13, R10, 0xc0800000, 0x17 ;  /* 0xc08000000a0d7811 */ /* 0x000fe200078eb8ff */
[----:B------:R-:W-:Y:S03]  /*1170*/  BSSY.RECONVERGENT B3, `(.L_x_34) ;  /* 0x0000036000037945 */ /* 0x000fe60003800200 */
[----:B------:R-:W-:Y:S01]  /*1180*/  IADD3 R14, PT, PT, -R13, R12, RZ ;  /* 0x0000000c0d0e7210 */ /* 0x000fe20007ffe1ff */
[----:B------:R-:W-:-:S03]  /*1190*/  VIADD R13, R15, 0xffffff81 ;  /* 0xffffff810f0d7836 */ /* 0x000fc60000000000 */
[----:B------:R0:W1:Y:S01]  /*11a0*/  MUFU.RCP R12, R14 ;  /* 0x0000000e000c7308 */ /* 0x0000620000001000 */
[----:B------:R-:W-:Y:S01]  /*11b0*/  FADD.FTZ R16, -R14, -RZ ;  /* 0x800000ff0e107221 */ /* 0x000fe20000010100 */
[C---:B------:R-:W-:Y:S01]  /*11c0*/  IMAD R3, R13.reuse, -0x800000, R3 ;  /* 0xff8000000d037824 */ /* 0x040fe200078e0203 */
[----:B0-----:R-:W-:-:S04]  /*11d0*/  IADD3 R14, PT, PT, R13, 0x7f, -R10 ;  /* 0x0000007f0d0e7810 */ /* 0x001fc80007ffe80a */
[----:B------:R-:W-:Y:S01]  /*11e0*/  IADD3 R14, PT, PT, R14, R9, RZ ;  /* 0x000000090e0e7210 */ /* 0x000fe20007ffe0ff */
[----:B-1----:R-:W-:-:S04]  /*11f0*/  FFMA R15, R12, R16, 1 ;  /* 0x3f8000000c0f7423 */ /* 0x002fc80000000010 */
[----:B------:R-:W-:-:S04]  /*1200*/  FFMA R12, R12, R15, R12 ;  /* 0x0000000f0c0c7223 */ /* 0x000fc8000000000c */
[----:B------:R-:W-:-:S04]  /*1210*/  FFMA R15, R3, R12, RZ ;  /* 0x0000000c030f7223 */ /* 0x000fc800000000ff */
[----:B------:R-:W-:-:S04]  /*1220*/  FFMA R17, R16, R15, R3 ;  /* 0x0000000f10117223 */ /* 0x000fc80000000003 */
[----:B------:R-:W-:-:S04]  /*1230*/  FFMA R17, R12, R17, R15 ;  /* 0x000000110c117223 */ /* 0x000fc8000000000f */
[----:B------:R-:W-:-:S04]  /*1240*/  FFMA R16, R16, R17, R3 ;  /* 0x0000001110107223 */ /* 0x000fc80000000003 */
[----:B------:R-:W-:-:S05]  /*1250*/  FFMA R3, R12, R16, R17 ;  /* 0x000000100c037223 */ /* 0x000fca0000000011 */
[----:B------:R-:W-:-:S04]  /*1260*/  SHF.R.U32.HI R10, RZ, 0x17, R3 ;  /* 0x00000017ff0a7819 */ /* 0x000fc80000011603 */
[----:B------:R-:W-:-:S05]  /*1270*/  LOP3.LUT R10, R10, 0xff, RZ, 0xc0, !PT ;  /* 0x000000ff0a0a7812 */ /* 0x000fca00078ec0ff */
[----:B------:R-:W-:-:S05]  /*1280*/  IMAD.IADD R15, R10, 0x1, R14 ;  /* 0x000000010a0f7824 */ /* 0x000fca00078e020e */
[----:B------:R-:W-:-:S04]  /*1290*/  IADD3 R9, PT, PT, R15, -0x1, RZ ;  /* 0xffffffff0f097810 */ /* 0x000fc80007ffe0ff */
[----:B------:R-:W-:-:S13]  /*12a0*/  ISETP.GE.U32.AND P0, PT, R9, 0xfe, PT ;  /* 0x000000fe0900780c */ /* 0x000fda0003f06070 */
[----:B------:R-:W-:Y:S05]  /*12b0*/  @!P0 BRA `(.L_x_35) ;  /* 0x0000000000808947 */ /* 0x000fea0003800000 */
[----:B------:R-:W-:-:S13]  /*12c0*/  ISETP.GT.AND P0, PT, R15, 0xfe, PT ;  /* 0x000000fe0f00780c */ /* 0x000fda0003f04270 */
[----:B------:R-:W-:Y:S05]  /*12d0*/  @P0 BRA `(.L_x_36) ;  /* 0x00000000006c0947 */ /* 0x000fea0003800000 */
[----:B------:R-:W-:-:S13]  /*12e0*/  ISETP.GE.AND P0, PT, R15, 0x1, PT ;  /* 0x000000010f00780c */ /* 0x000fda0003f06270 */
[----:B------:R-:W-:Y:S05]  /*12f0*/  @P0 BRA `(.L_x_37) ;  /* 0x0000000000740947 */ /* 0x000fea0003800000 */
[----:B------:R-:W-:Y:S02]  /*1300*/  ISETP.GE.AND P0, PT, R15, -0x18, PT ;  /* 0xffffffe80f00780c */ /* 0x000fe40003f06270 */
[----:B------:R-:W-:-:S11]  /*1310*/  LOP3.LUT R3, R3, 0x80000000, RZ, 0xc0, !PT ;  /* 0x8000000003037812 */ /* 0x000fd600078ec0ff */
[----:B------:R-:W-:Y:S05]  /*1320*/  @!P0 BRA `(.L_x_37) ;  /* 0x0000000000688947 */ /* 0x000fea0003800000 */
[CCC-:B------:R-:W-:Y:S01]  /*1330*/  FFMA.RZ R9, R12.reuse, R16.reuse, R17.reuse ;  /* 0x000000100c097223 */ /* 0x1c0fe2000000c011 */
[C---:B------:R-:W-:Y:S01]  /*1340*/  VIADD R13, R15.reuse, 0x20 ;  /* 0x000000200f0d7836 */ /* 0x040fe20000000000 */
[C---:B------:R-:W-:Y:S02]  /*1350*/  ISETP.NE.AND P3, PT, R15.reuse, RZ, PT ;  /* 0x000000ff0f00720c */ /* 0x040fe40003f65270 */
[----:B------:R-:W-:Y:S02]  /*1360*/  ISETP.NE.AND P1, PT, R15, RZ, PT ;  /* 0x000000ff0f00720c */ /* 0x000fe40003f25270 */
[----:B------:R-:W-:Y:S01]  /*1370*/  LOP3.LUT R10, R9, 0x7fffff, RZ, 0xc0, !PT ;  /* 0x007fffff090a7812 */ /* 0x000fe200078ec0ff */
[CCC-:B------:R-:W-:Y:S01]  /*1380*/  FFMA.RP R9, R12.reuse, R16.reuse, R17.reuse ;  /* 0x000000100c097223 */ /* 0x1c0fe20000008011 */
[----:B------:R-:W-:Y:S01]  /*1390*/  FFMA.RM R12, R12, R16, R17 ;  /* 0x000000100c0c7223 */ /* 0x000fe20000004011 */
[----:B------:R-:W-:Y:S02]  /*13a0*/  IADD3 R14, PT, PT, -R15, RZ, RZ ;  /* 0x000000ff0f0e7210 */ /* 0x000fe40007ffe1ff */
[----:B------:R-:W-:-:S02]  /*13b0*/  LOP3.LUT R10, R10, 0x800000, RZ, 0xfc, !PT ;  /* 0x008000000a0a7812 */ /* 0x000fc400078efcff */
[----:B------:R-:W-:Y:S02]  /*13c0*/  FSETP.NEU.FTZ.AND P0, PT, R9, R12, PT ;  /* 0x0000000c0900720b */ /* 0x000fe40003f1d000 */
[----:B------:R-:W-:Y:S02]  /*13d0*/  SHF.L.U32 R13, R10, R13, RZ ;  /* 0x0000000d0a0d7219 */ /* 0x000fe400000006ff */
[----:B------:R-:W-:Y:S02]  /*13e0*/  SEL R9, R14, RZ, P3 ;  /* 0x000000ff0e097207 */ /* 0x000fe40001800000 */
[----:B------:R-:W-:Y:S02]  /*13f0*/  ISETP.NE.AND P1, PT, R13, RZ, P1 ;  /* 0x000000ff0d00720c */ /* 0x000fe40000f25270 */
[----:B------:R-:W-:Y:S02]  /*1400*/  SHF.R.U32.HI R9, RZ, R9, R10 ;  /* 0x00000009ff097219 */ /* 0x000fe4000001160a */
[----:B------:R-:W-:-:S02]  /*1410*/  PLOP3.LUT P0, PT, P0, P1, PT, 0xf8, 0x8f ;  /* 0x00000000008f781c */ /* 0x000fc40000703f70 */
[----:B------:R-:W-:Y:S02]  /*1420*/  SHF.R.U32.HI R13, RZ, 0x1, R9 ;  /* 0x00000001ff0d7819 */ /* 0x000fe40000011609 */
[----:B------:R-:W-:-:S04]  /*1430*/  SEL R10, RZ, 0x1, !P0 ;  /* 0x00000001ff0a7807 */ /* 0x000fc80004000000 */
[----:B------:R-:W-:-:S04]  /*1440*/  LOP3.LUT R10, R10, 0x1, R13, 0xf8, !PT ;  /* 0x000000010a0a7812 */ /* 0x000fc800078ef80d */
[----:B------:R-:W-:-:S05]  /*1450*/  LOP3.LUT R10, R10, R9, RZ, 0xc0, !PT ;  /* 0x000000090a0a7212 */ /* 0x000fca00078ec0ff */
[----:B------:R-:W-:-:S05]  /*1460*/  IMAD.IADD R10, R13, 0x1, R10 ;  /* 0x000000010d0a7824 */ /* 0x000fca00078e020a */
[----:B------:R-:W-:Y:S01]  /*1470*/  LOP3.LUT R3, R10, R3, RZ, 0xfc, !PT ;  /* 0x000000030a037212 */ /* 0x000fe200078efcff */
[----:B------:R-:W-:Y:S06]  /*1480*/  BRA `(.L_x_37) ;  /* 0x0000000000107947 */ /* 0x000fec0003800000 */
.L_x_36:
[----:B------:R-:W-:-:S04]  /*1490*/  LOP3.LUT R3, R3, 0x80000000, RZ, 0xc0, !PT ;  /* 0x8000000003037812 */ /* 0x000fc800078ec0ff */
[----:B------:R-:W-:Y:S01]  /*14a0*/  LOP3.LUT R3, R3, 0x7f800000, RZ, 0xfc, !PT ;  /* 0x7f80000003037812 */ /* 0x000fe200078efcff */
[----:B------:R-:W-:Y:S06]  /*14b0*/  BRA `(.L_x_37) ;  /* 0x0000000000047947 */ /* 0x000fec0003800000 */
.L_x_35:
[----:B------:R-:W-:-:S07]  /*14c0*/  LEA R3, R14, R3, 0x17 ;  /* 0x000000030e037211 */ /* 0x000fce00078eb8ff */
.L_x_37:
[----:B------:R-:W-:Y:S05]  /*14d0*/  BSYNC.RECONVERGENT B3 ;  /* 0x0000000000037941 */ /* 0x000fea0003800200 */
.L_x_34:
[----:B------:R-:W-:Y:S05]  /*14e0*/  BRA `(.L_x_38) ;  /* 0x0000000000207947 */ /* 0x000fea0003800000 */
.L_x_33:
[----:B------:R-:W-:-:S04]  /*14f0*/  LOP3.LUT R3, R12, 0x80000000, R3, 0x48, !PT ;  /* 0x800000000c037812 */ /* 0x000fc800078e4803 */
[----:B------:R-:W-:Y:S01]  /*1500*/  LOP3.LUT R3, R3, 0x7f800000, RZ, 0xfc, !PT ;  /* 0x7f80000003037812 */ /* 0x000fe200078efcff */
[----:B------:R-:W-:Y:S06]  /*1510*/  BRA `(.L_x_38) ;  /* 0x0000000000147947 */ /* 0x000fec0003800000 */
.L_x_32:
[----:B------:R-:W-:Y:S01]  /*1520*/  LOP3.LUT R3, R12, 0x80000000, R3, 0x48, !PT ;  /* 0x800000000c037812 */ /* 0x000fe200078e4803 */
[----:B------:R-:W-:Y:S06]  /*1530*/  BRA `(.L_x_38) ;  /* 0x00000000000c7947 */ /* 0x000fec0003800000 */
.L_x_31:
[----:B------:R-:W0:Y:S01]  /*1540*/  MUFU.RSQ R3, -QNAN ;  /* 0xffc0000000037908 */ /* 0x000e220000001400 */
[----:B------:R-:W-:Y:S05]  /*1550*/  BRA `(.L_x_38) ;  /* 0x0000000000047947 */ /* 0x000fea0003800000 */
.L_x_30:
[----:B------:R-:W-:-:S07]  /*1560*/  FADD.FTZ R3, R3, R0 ;  /* 0x0000000003037221 */ /* 0x000fce0000010000 */
.L_x_38:
[----:B------:R-:W-:Y:S05]  /*1570*/  BSYNC.RECONVERGENT B2 ;  /* 0x0000000000027941 */ /* 0x000fea0003800200 */
.L_x_28:
[----:B------:R-:W-:-:S04]  /*1580*/  IMAD.MOV.U32 R9, RZ, RZ, 0x0 ;  /* 0x00000000ff097424 */ /* 0x000fc800078e00ff */
[----:B0-----:R-:W-:Y:S05]  /*1590*/  RET.REL.NODEC R8 `(_Z17rgb_to_hsv_kernelPKhPhii) ;  /* 0xffffffe808987950 */ /* 0x001fea0003c3ffff */
.L_x_39:
[----:B------:R-:W-:-:S00]  /*15a0*/  BRA `(.L_x_39) ;  /* 0xfffffffc00fc7947 */ /* 0x000fc0000383ffff */
[----:B------:R-:W-:-:S00]  /*15b0*/  NOP ;  /* 0x0000000000007918 */ /* 0x000fc00000000000 */
        /* <DEDUP_REMOVED lines=12> */
.L_x_77:


//--------------------- .text._Z18rgb_to_gray_kernelPKhPhii --------------------------
	.section	.text._Z18rgb_to_gray_kernelPKhPhii,"ax",@progbits
	.align	128
        .global         _Z18rgb_to_gray_kernelPKhPhii
        .type           _Z18rgb_to_gray_kernelPKhPhii,@function
        .size           _Z18rgb_to_gray_kernelPKhPhii,(.L_x_81 - _Z18rgb_to_gray_kernelPKhPhii)
        .other          _Z18rgb_to_gray_kernelPKhPhii,@"STO_CUDA_ENTRY STV_DEFAULT"
_Z18rgb_to_gray_kernelPKhPhii:
.text._Z18rgb_to_gray_kernelPKhPhii:
        /* <DEDUP_REMOVED lines=13> */
[----:B------:R-:W0:Y:S01]  /*00d0*/  LDCU.128 UR8, c[0x0][0x380] ;  /* 0x00007000ff0877ac */ /* 0x000e220008000c00 */
[----:B------:R-:W-:Y:S01]  /*00e0*/  IMAD R0, R3, UR6, R0 ;  /* 0x0000000603007c24 */ /* 0x000fe2000f8e0200 */
[----:B------:R-:W1:Y:S03]  /*00f0*/  LDCU.64 UR4, c[0x0][0x358] ;  /* 0x00006b00ff0477ac */ /* 0x000e660008000a00 */
[----:B------:R-:W-:-:S05]  /*0100*/  IMAD R3, R0, 0x3, RZ ;  /* 0x0000000300037824 */ /* 0x000fca00078e02ff */
[----:B0-----:R-:W-:-:S04]  /*0110*/  IADD3 R2, P0, PT, R3, UR8, RZ ;  /* 0x0000000803027c10 */ /* 0x001fc8000ff1e0ff */
[----:B------:R-:W-:-:S05]  /*0120*/  LEA.HI.X.SX32 R3, R3, UR9, 0x1, P0 ;  /* 0x0000000903037c11 */ /* 0x000fca00080f0eff */
[----:B-1----:R-:W2:Y:S04]  /*0130*/  LDG.E.U8.CONSTANT R5, desc[UR4][R2.64+0x1] ;  /* 0x0000010402057981 */ /* 0x002ea8000c1e9100 */
[----:B------:R-:W3:Y:S04]  /*0140*/  LDG.E.U8.CONSTANT R4, desc[UR4][R2.64] ;  /* 0x0000000402047981 */ /* 0x000ee8000c1e9100 */
[----:B------:R-:W4:Y:S01]  /*0150*/  LDG.E.U8.CONSTANT R6, desc[UR4][R2.64+0x2] ;  /* 0x0000020402067981 */ /* 0x000f22000c1e9100 */
[----:B--2---:R-:W-:Y:S02]  /*0160*/  I2FP.F32.U32 R5, R5 ;  /* 0x0000000500057245 */ /* 0x004fe40000201000 */
[----:B---3--:R-:W-:-:S03]  /*0170*/  I2FP.F32.U32 R4, R4 ;  /* 0x0000000400047245 */ /* 0x008fc60000201000 */
[----:B------:R-:W-:Y:S01]  /*0180*/  FMUL R5, R5, 0.58700001239776611328 ;  /* 0x3f1645a205057820 */ /* 0x000fe20000400000 */
[----:B----4-:R-:W-:-:S03]  /*0190*/  I2FP.F32.U32 R7, R6 ;  /* 0x0000000600077245 */ /* 0x010fc60000201000 */
[----:B------:R-:W-:-:S04]  /*01a0*/  FFMA R4, R4, 0.29899999499320983887, R5 ;  /* 0x3e99168704047823 */ /* 0x000fc80000000005 */
[----:B------:R-:W-:Y:S01]  /*01b0*/  FFMA R7, R7, 0.11400000005960464478, R4 ;  /* 0x3de978d507077823 */ /* 0x000fe20000000004 */
[----:B------:R-:W-:-:S04]  /*01c0*/  IADD3 R4, P0, PT, R0, UR10, RZ ;  /* 0x0000000a00047c10 */ /* 0x000fc8000ff1e0ff */
[----:B------:R-:W-:Y:S01]  /*01d0*/  LEA.HI.X.SX32 R5, R0, UR11, 0x1, P0 ;  /* 0x0000000b00057c11 */ /* 0x000fe200080f0eff */
[----:B------:R-:W0:Y:S04]  /*01e0*/  F2I.U32.TRUNC.NTZ R7, R7 ;  /* 0x0000000700077305 */ /* 0x000e28000020f000 */
[----:B0-----:R-:W-:Y:S01]  /*01f0*/  STG.E.U8 desc[UR4][R4.64], R7 ;  /* 0x0000000704007986 */ /* 0x001fe2000c101104 */
[----:B------:R-:W-:Y:S05]  /*0200*/  EXIT ;  /* 0x000000000000794d */ /* 0x000fea0003800000 */
.L_x_40:
        /* <DEDUP_REMOVED lines=15> */
.L_x_81:


//--------------------- .text._Z17yuv_to_rgb_kernelPKhPhii --------------------------
	.section	.text._Z17yuv_to_rgb_kernelPKhPhii,"ax",@progbits
	.align	128
        .global         _Z17yuv_to_rgb_kernelPKhPhii
        .type           _Z17yuv_to_rgb_kernelPKhPhii,@function
        .size           _Z17yuv_to_rgb_kernelPKhPhii,(.L_x_78 - _Z17yuv_to_rgb_kernelPKhPhii)
        .other          _Z17yuv_to_rgb_kernelPKhPhii,@"STO_CUDA_ENTRY STV_DEFAULT"
_Z17yuv_to_rgb_kernelPKhPhii:
.text._Z17yuv_to_rgb_kernelPKhPhii:
        /* <DEDUP_REMOVED lines=32> */
[----:B------:R-:W-:Y:S01]  /*0200*/  IMAD.MOV.U32 R3, RZ, RZ, R0 ;  /* 0x000000ffff037224 */ /* 0x000fe200078e0000 */
[----:B------:R-:W-:-:S07]  /*0210*/  MOV R10, 0x230 ;  /* 0x00000230000a7802 */ /* 0x000fce0000000f00 */
[----:B------:R-:W-:Y:S05]  /*0220*/  CALL.REL.NOINC `($__internal_1_$__cuda_sm3x_div_rn_noftz_f32_slowpath) ;  /* 0x0000000000c87944 */ /* 0x000fea0003c00000 */
[----:B------:R-:W-:-:S07]  /*0230*/  IMAD.MOV.U32 R7, RZ, RZ, R0 ;  /* 0x000000ffff077224 */ /* 0x000fce00078e0000 */
.L_x_42:
[----:B------:R-:W-:Y:S05]  /*0240*/  BSYNC.RECONVERGENT B0 ;  /* 0x0000000000007941 */ /* 0x000fea0003800200 */
.L_x_41:
[----:B------:R-:W2:Y:S01]  /*0250*/  LDG.E.U8.CONSTANT R0, desc[UR4][R4.64+0x1] ;  /* 0x0000010404007981 */ /* 0x000ea2000c1e9100 */
        /* <DEDUP_REMOVED lines=10> */
[----:B------:R-:W-:-:S07]  /*0300*/  MOV R10, 0x320 ;  /* 0x00000320000a7802 */ /* 0x000fce0000000f00 */
[----:B------:R-:W-:Y:S05]  /*0310*/  CALL.REL.NOINC `($__internal_1_$__cuda_sm3x_div_rn_noftz_f32_slowpath) ;  /* 0x00000000008c7944 */ /* 0x000fea0003c00000 */
[----:B------:R-:W-:-:S07]  /*0320*/  MOV R8, R0 ;  /* 0x0000000000087202 */ /* 0x000fce0000000f00 */
.L_x_44:
[----:B------:R-:W-:Y:S05]  /*0330*/  BSYNC.RECONVERGENT B0 ;  /* 0x0000000000007941 */ /* 0x000fea0003800200 */
.L_x_43:
[----:B------:R-:W2:Y:S01]  /*0340*/  LDG.E.U8.CONSTANT R4, desc[UR4][R4.64+0x2] ;  /* 0x0000020404047981 */ /* 0x000ea2000c1e9100 */
[----:B------:R-:W-:Y:S01]  /*0350*/  IMAD.MOV.U32 R9, RZ, RZ, 0x3b808081 ;  /* 0x3b808081ff097424 */ /* 0x000fe200078e00ff */
[----:B------:R-:W-:Y:S01]  /*0360*/  BSSY.RECONVERGENT B0, `(.L_x_45) ;  /* 0x000000c000007945 */ /* 0x000fe20003800200 */
[----:B------:R-:W-:Y:S02]  /*0370*/  FADD R8, R8, -0.5 ;  /* 0xbf00000008087421 */ /* 0x000fe40000000000 */
        /* <DEDUP_REMOVED lines=8> */
[----:B------:R-:W-:-:S07]  /*0400*/  MOV R10, 0x420 ;  /* 0x00000420000a7802 */ /* 0x000fce0000000f00 */
[----:B------:R-:W-:Y:S05]  /*0410*/  CALL.REL.NOINC `($__internal_1_$__cuda_sm3x_div_rn_noftz_f32_slowpath) ;  /* 0x00000000004c7944 */ /* 0x000fea0003c00000 */
.L_x_46:
[----:B------:R-:W-:Y:S05]  /*0420*/  BSYNC.RECONVERGENT B0 ;  /* 0x0000000000007941 */ /* 0x000fea0003800200 */
.L_x_45:
[----:B------:R-:W-:Y:S01]  /*0430*/  FADD R0, R0, -0.5 ;  /* 0xbf00000000007421 */ /* 0x000fe20000000000 */
[--C-:B------:R-:W-:Y:S01]  /*0440*/  FFMA R3, R8, -0.21481999754905700684, R7.reuse ;  /* 0xbe5bf9c608037823 */ /* 0x100fe20000000007 */
[----:B------:R-:W0:Y:S02]  /*0450*/  LDCU.64 UR6, c[0x0][0x388] ;  /* 0x00007100ff0677ac */ /* 0x000e240008000a00 */
[--C-:B------:R-:W-:Y:S01]  /*0460*/  FFMA.SAT R4, R0, 1.2803299427032470703, R7.reuse ;  /* 0x3fa3e1da00047823 */ /* 0x100fe20000002007 */
[----:B------:R-:W-:Y:S01]  /*0470*/  FFMA.SAT R7, R8, 2.1279799938201904297, R7 ;  /* 0x400830d308077823 */ /* 0x000fe20000002007 */
[----:B------:R-:W-:Y:S02]  /*0480*/  FFMA.SAT R3, R0, -0.38058999180793762207, R3 ;  /* 0xbec2dcb100037823 */ /* 0x000fe40000002003 */
[----:B------:R-:W-:Y:S01]  /*0490*/  FMUL R4, R4, 255 ;  /* 0x437f000004047820 */ /* 0x000fe20000400000 */
[----:B------:R-:W-:Y:S01]  /*04a0*/  FMUL R7, R7, 255 ;  /* 0x437f000007077820 */ /* 0x000fe20000400000 */
[----:B------:R-:W-:-:S02]  /*04b0*/  FMUL R0, R3, 255 ;  /* 0x437f000003007820 */ /* 0x000fc40000400000 */
        /* <DEDUP_REMOVED lines=9> */
        .weak           $__internal_1_$__cuda_sm3x_div_rn_noftz_f32_slowpath
        .type           $__internal_1_$__cuda_sm3x_div_rn_noftz_f32_slowpath,@function
        .size           $__internal_1_$__cuda_sm3x_div_rn_noftz_f32_slowpath,(.L_x_78 - $__internal_1_$__cuda_sm3x_div_rn_noftz_f32_slowpath)
$__internal_1_$__cuda_sm3x_div_rn_noftz_f32_slowpath:
[----:B------:R-:W-:Y:S01]  /*0550*/  SHF.R.U32.HI R11, RZ, 0x17, R6 ;  /* 0x00000017ff0b7819 */ /* 0x000fe20000011606 */
[----:B------:R-:W-:Y:S01]  /*0560*/  BSSY.RECONVERGENT B1, `(.L_x_47) ;  /* 0x0000064000017945 */ /* 0x000fe20003800200 */
[----:B------:R-:W-:Y:S01]  /*0570*/  SHF.R.U32.HI R0, RZ, 0x17, R3 ;  /* 0x00000017ff007819 */ /* 0x000fe20000011603 */
[----:B------:R-:W-:Y:S01]  /*0580*/  IMAD.MOV.U32 R14, RZ, RZ, 0x437f0000 ;  /* 0x437f0000ff0e7424 */ /* 0x000fe200078e00ff */
[----:B------:R-:W-:Y:S02]  /*0590*/  LOP3.LUT R11, R11, 0xff, RZ, 0xc0, !PT ;  /* 0x000000ff0b0b7812 */ /* 0x000fe400078ec0ff */
[----:B------:R-:W-:-:S03]  /*05a0*/  LOP3.LUT R16, R0, 0xff, RZ, 0xc0, !PT ;  /* 0x000000ff00107812 */ /* 0x000fc600078ec0ff */
[----:B------:R-:W-:Y:S02]  /*05b0*/  VIADD R13, R11, 0xffffffff ;  /* 0xffffffff0b0d7836 */ /* 0x000fe40000000000 */
[----:B------:R-:W-:-:S03]  /*05c0*/  VIADD R15, R16, 0xffffffff ;  /* 0xffffffff100f7836 */ /* 0x000fc60000000000 */
[----:B------:R-:W-:-:S04]  /*05d0*/  ISETP.GT.U32.AND P0, PT, R13, 0xfd, PT ;  /* 0x000000fd0d00780c */ /* 0x000fc80003f04070 */
[----:B------:R-:W-:-:S13]  /*05e0*/  ISETP.GT.U32.OR P0, PT, R15, 0xfd, P0 ;  /* 0x000000fd0f00780c */ /* 0x000fda0000704470 */
[----:B------:R-:W-:Y:S01]  /*05f0*/  @!P0 MOV R9, RZ ;  /* 0x000000ff00098202 */ /* 0x000fe20000000f00 */
[----:B------:R-:W-:Y:S06]  /*0600*/  @!P0 BRA `(.L_x_48) ;  /* 0x0000000000608947 */ /* 0x000fec0003800000 */
[----:B------:R-:W-:Y:S01]  /*0610*/  IMAD.MOV.U32 R0, RZ, RZ, 0x437f0000 ;  /* 0x437f0000ff007424 */ /* 0x000fe200078e00ff */
[----:B------:R-:W-:-:S04]  /*0620*/  FSETP.GTU.FTZ.AND P0, PT, |R3|, +INF , PT ;  /* 0x7f8000000300780b */ /* 0x000fc80003f1c200 */
        /* <DEDUP_REMOVED lines=17> */
[----:B------:R-:W-:Y:S02]  /*0740*/  @P0 IMAD.MOV.U32 R9, RZ, RZ, RZ ;  /* 0x000000ffff090224 */ /* 0x000fe400078e00ff */
[----:B------:R-:W-:Y:S01]  /*0750*/  @!P0 FFMA R3, R3, 1.84467440737095516160e+19, RZ ;  /* 0x5f80000003038823 */ /* 0x000fe200000000ff */
[----:B------:R-:W-:Y:S02]  /*0760*/  @!P0 IMAD.MOV.U32 R9, RZ, RZ, -0x40 ;  /* 0xffffffc0ff098424 */ /* 0x000fe400078e00ff */
[----:B------:R-:W-:-:S03]  /*0770*/  @!P1 FFMA R14, R0, 1.84467440737095516160e+19, RZ ;  /* 0x5f800000000e9823 */ /* 0x000fc600000000ff */
[----:B------:R-:W-:-:S07]  /*0780*/  @!P1 IADD3 R9, PT, PT, R9, 0x40, RZ ;  /* 0x0000004009099810 */ /* 0x000fce0007ffe0ff */
.L_x_48:
[----:B------:R-:W-:Y:S01]  /*0790*/  LEA R13, R11, 0xc0800000, 0x17 ;  /* 0xc08000000b0d7811 */ /* 0x000fe200078eb8ff */
[----:B------:R-:W-:Y:S04]  /*07a0*/  BSSY.RECONVERGENT B2, `(.L_x_53) ;  /* 0x0000036000027945 */ /* 0x000fe80003800200 */
[----:B------:R-:W-:Y:S02]  /*07b0*/  IMAD.IADD R13, R14, 0x1, -R13 ;  /* 0x000000010e0d7824 */ /* 0x000fe400078e0a0d */
[----:B------:R-:W-:Y:S02]  /*07c0*/  VIADD R14, R16, 0xffffff81 ;  /* 0xffffff81100e7836 */ /* 0x000fe40000000000 */
[----:B------:R-:W0:Y:S01]  /*07d0*/  MUFU.RCP R15, R13 ;  /* 0x0000000d000f7308 */ /* 0x000e220000001000 */
[----:B------:R-:W-:Y:S01]  /*07e0*/  FADD.FTZ R17, -R13, -RZ ;  /* 0x800000ff0d117221 */ /* 0x000fe20000010100 */
[C---:B------:R-:W-:Y:S01]  /*07f0*/  IMAD R0, R14.reuse, -0x800000, R3 ;  /* 0xff8000000e007824 */ /* 0x040fe200078e0203 */
[----:B------:R-:W-:-:S05]  /*0800*/  IADD3 R14, PT, PT, R14, 0x7f, -R11 ;  /* 0x0000007f0e0e7810 */ /* 0x000fca0007ffe80b */
[----:B------:R-:W-:Y:S02]  /*0810*/  IMAD.IADD R14, R14, 0x1, R9 ;  /* 0x000000010e0e7824 */ /* 0x000fe400078e0209 */
[----:B0-----:R-:W-:-:S04]  /*0820*/  FFMA R16, R15, R17, 1 ;  /* 0x3f8000000f107423 */ /* 0x001fc80000000011 */
[----:B------:R-:W-:-:S04]  /*0830*/  FFMA R18, R15, R16, R15 ;  /* 0x000000100f127223 */ /* 0x000fc8000000000f */
[----:B------:R-:W-:-:S04]  /*0840*/  FFMA R3, R0, R18, RZ ;  /* 0x0000001200037223 */ /* 0x000fc800000000ff */
[----:B------:R-:W-:-:S04]  /*0850*/  FFMA R16, R17, R3, R0 ;  /* 0x0000000311107223 */ /* 0x000fc80000000000 */
[----:B------:R-:W-:-:S04]  /*0860*/  FFMA R15, R18, R16, R3 ;  /* 0x00000010120f7223 */ /* 0x000fc80000000003 */
[----:B------:R-:W-:-:S04]  /*0870*/  FFMA R16, R17, R15, R0 ;  /* 0x0000000f11107223 */ /* 0x000fc80000000000 */
[----:B------:R-:W-:-:S05]  /*0880*/  FFMA R0, R18, R16, R15 ;  /* 0x0000001012007223 */ /* 0x000fca000000000f */
[----:B------:R-:W-:-:S04]  /*0890*/  SHF.R.U32.HI R3, RZ, 0x17, R0 ;  /* 0x00000017ff037819 */ /* 0x000fc80000011600 */
[----:B------:R-:W-:-:S04]  /*08a0*/  LOP3.LUT R3, R3, 0xff, RZ, 0xc0, !PT ;  /* 0x000000ff03037812 */ /* 0x000fc800078ec0ff */
[----:B------:R-:W-:-:S05]  /*08b0*/  IADD3 R11, PT, PT, R3, R14, RZ ;  /* 0x0000000e030b7210 */ /* 0x000fca0007ffe0ff */
[----:B------:R-:W-:-:S05]  /*08c0*/  VIADD R3, R11, 0xffffffff ;  /* 0xffffffff0b037836 */ /* 0x000fca0000000000 */
        /* <DEDUP_REMOVED lines=10> */
[CCC-:B------:R-:W-:Y:S01]  /*0970*/  FFMA.RM R14, R18.reuse, R16.reuse, R15.reuse ;  /* 0x00000010120e7223 */ /* 0x1c0fe2000000400f */
[C---:B------:R-:W-:Y:S02]  /*0980*/  ISETP.NE.AND P2, PT, R11.reuse, RZ, PT ;  /* 0x000000ff0b00720c */ /* 0x040fe40003f45270 */
[----:B------:R-:W-:Y:S02]  /*0990*/  ISETP.NE.AND P1, PT, R11, RZ, PT ;  /* 0x000000ff0b00720c */ /* 0x000fe40003f25270 */
[----:B------:R-:W-:Y:S01]  /*09a0*/  LOP3.LUT R9, R3, 0x7fffff, RZ, 0xc0, !PT ;  /* 0x007fffff03097812 */ /* 0x000fe200078ec0ff */
[----:B------:R-:W-:Y:S01]  /*09b0*/  FFMA.RP R3, R18, R16, R15 ;  /* 0x0000001012037223 */ /* 0x000fe2000000800f */
[----:B------:R-:W-:Y:S02]  /*09c0*/  VIADD R16, R11, 0x20 ;  /* 0x000000200b107836 */ /* 0x000fe40000000000 */
[----:B------:R-:W-:Y:S01]  /*09d0*/  LOP3.LUT R9, R9, 0x800000, RZ, 0xfc, !PT ;  /* 0x0080000009097812 */ /* 0x000fe200078efcff */
[----:B------:R-:W-:Y:S01]  /*09e0*/  IMAD.MOV R11, RZ, RZ, -R11 ;  /* 0x000000ffff0b7224 */ /* 0x000fe200078e0a0b */
[----:B------:R-:W-:-:S02]  /*09f0*/  FSETP.NEU.FTZ.AND P0, PT, R3, R14, PT ;  /* 0x0000000e0300720b */ /* 0x000fc40003f1d000 */
[----:B------:R-:W-:Y:S02]  /*0a00*/  SHF.L.U32 R16, R9, R16, RZ ;  /* 0x0000001009107219 */ /* 0x000fe400000006ff */
[----:B------:R-:W-:Y:S02]  /*0a10*/  SEL R14, R11, RZ, P2 ;  /* 0x000000ff0b0e7207 */ /* 0x000fe40001000000 */
[----:B------:R-:W-:Y:S02]  /*0a20*/  ISETP.NE.AND P1, PT, R16, RZ, P1 ;  /* 0x000000ff1000720c */ /* 0x000fe40000f25270 */
[----:B------:R-:W-:Y:S02]  /*0a30*/  SHF.R.U32.HI R14, RZ, R14, R9 ;  /* 0x0000000eff0e7219 */ /* 0x000fe40000011609 */
[----:B------:R-:W-:Y:S02]  /*0a40*/  PLOP3.LUT P0, PT, P0, P1, PT, 0xf8, 0x8f ;  /* 0x00000000008f781c */ /* 0x000fe40000703f70 */
[----:B------:R-:W-:-:S02]  /*0a50*/  SHF.R.U32.HI R16, RZ, 0x1, R14 ;  /* 0x00000001ff107819 */ /* 0x000fc4000001160e */
[----:B------:R-:W-:-:S04]  /*0a60*/  SEL R3, RZ, 0x1, !P0 ;  /* 0x00000001ff037807 */ /* 0x000fc80004000000 */
[----:B------:R-:W-:-:S04]  /*0a70*/  LOP3.LUT R3, R3, 0x1, R16, 0xf8, !PT ;  /* 0x0000000103037812 */ /* 0x000fc800078ef810 */
[----:B------:R-:W-:-:S04]  /*0a80*/  LOP3.LUT R3, R3, R14, RZ, 0xc0, !PT ;  /* 0x0000000e03037212 */ /* 0x000fc800078ec0ff */
[----:B------:R-:W-:-:S04]  /*0a90*/  IADD3 R3, PT, PT, R16, R3, RZ ;  /* 0x0000000310037210 */ /* 0x000fc80007ffe0ff */
[----:B------:R-:W-:Y:S01]  /*0aa0*/  LOP3.LUT R0, R3, R0, RZ, 0xfc, !PT ;  /* 0x0000000003007212 */ /* 0x000fe200078efcff */
[----:B------:R-:W-:Y:S06]  /*0ab0*/  BRA `(.L_x_56) ;  /* 0x0000000000107947 */ /* 0x000fec0003800000 */
.L_x_55:
[----:B------:R-:W-:-:S04]  /*0ac0*/  LOP3.LUT R0, R0, 0x80000000, RZ, 0xc0, !PT ;  /* 0x8000000000007812 */ /* 0x000fc800078ec0ff */
[----:B------:R-:W-:Y:S01]  /*0ad0*/  LOP3.LUT R0, R0, 0x7f800000, RZ, 0xfc, !PT ;  /* 0x7f80000000007812 */ /* 0x000fe200078efcff */
[----:B------:R-:W-:Y:S06]  /*0ae0*/  BRA `(.L_x_56) ;  /* 0x0000000000047947 */ /* 0x000fec0003800000 */
.L_x_54:
[----:B------:R-:W-:-:S07]  /*0af0*/  IMAD R0, R14, 0x800000, R0 ;  /* 0x008000000e007824 */ /* 0x000fce00078e0200 */
.L_x_56:
[----:B------:R-:W-:Y:S05]  /*0b00*/  BSYNC.RECONVERGENT B2 ;  /* 0x0000000000027941 */ /* 0x000fea0003800200 */
.L_x_53:
[----:B------:R-:W-:Y:S05]  /*0b10*/  BRA `(.L_x_57) ;  /* 0x0000000000207947 */ /* 0x000fea0003800000 */
.L_x_52:
[----:B------:R-:W-:-:S04]  /*0b20*/  LOP3.LUT R0, R14, 0x80000000, R3, 0x48, !PT ;  /* 0x800000000e007812 */ /* 0x000fc800078e4803 */
[----:B------:R-:W-:Y:S01]  /*0b30*/  LOP3.LUT R0, R0, 0x7f800000, RZ, 0xfc, !PT ;  /* 0x7f80000000007812 */ /* 0x000fe200078efcff */
[----:B------:R-:W-:Y:S06]  /*0b40*/  BRA `(.L_x_57) ;  /* 0x0000000000147947 */ /* 0x000fec0003800000 */
.L_x_51:
[----:B------:R-:W-:Y:S01]  /*0b50*/  LOP3.LUT R0, R14, 0x80000000, R3, 0x48, !PT ;  /* 0x800000000e007812 */ /* 0x000fe200078e4803 */
[----:B------:R-:W-:Y:S06]  /*0b60*/  BRA `(.L_x_57) ;  /* 0x00000000000c7947 */ /* 0x000fec0003800000 */
.L_x_50:
[----:B------:R-:W0:Y:S01]  /*0b70*/  MUFU.RSQ R0, -QNAN ;  /* 0xffc0000000007908 */ /* 0x000e220000001400 */
[----:B------:R-:W-:Y:S05]  /*0b80*/  BRA `(.L_x_57) ;  /* 0x0000000000047947 */ /* 0x000fea0003800000 */
.L_x_49:
[----:B------:R-:W-:-:S07]  /*0b90*/  FADD.FTZ R0, R3, R0 ;  /* 0x0000000003007221 */ /* 0x000fce0000010000 */
.L_x_57:
[----:B------:R-:W-:Y:S05]  /*0ba0*/  BSYNC.RECONVERGENT B1 ;  /* 0x0000000000017941 */ /* 0x000fea0003800200 */
.L_x_47:
[----:B------:R-:W-:-:S04]  /*0bb0*/  IMAD.MOV.U32 R11, RZ, RZ, 0x0 ;  /* 0x00000000ff0b7424 */ /* 0x000fc800078e00ff */
[----:B0-----:R-:W-:Y:S05]  /*0bc0*/  RET.REL.NODEC R10 `(_Z17yuv_to_rgb_kernelPKhPhii) ;  /* 0xfffffff40a0c7950 */ /* 0x001fea0003c3ffff */
.L_x_58:
        /* <DEDUP_REMOVED lines=11> */
.L_x_78:


//--------------------- .text._Z17rgb_to_yuv_kernelPKhPhii --------------------------
	.section	.text._Z17rgb_to_yuv_kernelPKhPhii,"ax",@progbits
	.align	128
        .global         _Z17rgb_to_yuv_kernelPKhPhii
        .type           _Z17rgb_to_yuv_kernelPKhPhii,@function
        .size           _Z17rgb_to_yuv_kernelPKhPhii,(.L_x_79 - _Z17rgb_to_yuv_kernelPKhPhii)
        .other          _Z17rgb_to_yuv_kernelPKhPhii,@"STO_CUDA_ENTRY STV_DEFAULT"
_Z17rgb_to_yuv_kernelPKhPhii:
.text._Z17rgb_to_yuv_kernelPKhPhii:
        /* <DEDUP_REMOVED lines=34> */
[----:B------:R-:W-:Y:S05]  /*0220*/  CALL.REL.NOINC `($__internal_2_$__cuda_sm3x_div_rn_noftz_f32_slowpath) ;  /* 0x0000000000dc7944 */ /* 0x000fea0003c00000 */
[----:B------:R-:W-:-:S07]  /*0230*/  MOV R7, R0 ;  /* 0x0000000000077202 */ /* 0x000fce0000000f00 */
.L_x_60:
[----:B------:R-:W-:Y:S05]  /*0240*/  BSYNC.RECONVERGENT B0 ;  /* 0x0000000000007941 */ /* 0x000fea0003800200 */
.L_x_59:
        /* <DEDUP_REMOVED lines=12> */
[----:B------:R-:W-:Y:S05]  /*0310*/  CALL.REL.NOINC `($__internal_2_$__cuda_sm3x_div_rn_noftz_f32_slowpath) ;  /* 0x0000000000a07944 */ /* 0x000fea0003c00000 */
[----:B------:R-:W-:-:S07]  /*0320*/  IMAD.MOV.U32 R8, RZ, RZ, R0 ;  /* 0x000000ffff087224 */ /* 0x000fce00078e0000 */
.L_x_62:
[----:B------:R-:W-:Y:S05]  /*0330*/  BSYNC.RECONVERGENT B0 ;  /* 0x0000000000007941 */ /* 0x000fea0003800200 */
.L_x_61:
[----:B------:R-:W2:Y:S01]  /*0340*/  LDG.E.U8.CONSTANT R4, desc[UR4][R4.64+0x2] ;  /* 0x0000020404047981 */ /* 0x000ea2000c1e9100 */
        /* <DEDUP_REMOVED lines=11> */
[----:B------:R-:W-:Y:S05]  /*0400*/  CALL.REL.NOINC `($__internal_2_$__cuda_sm3x_div_rn_noftz_f32_slowpath) ;  /* 0x0000000000647944 */ /* 0x000fea0003c00000 */
.L_x_64:
[----:B------:R-:W-:Y:S05]  /*0410*/  BSYNC.RECONVERGENT B0 ;  /* 0x0000000000007941 */ /* 0x000fea0003800200 */
.L_x_63:
[C---:B------:R-:W-:Y:S01]  /*0420*/  FMUL R4, R8.reuse, -0.33608999848365783691 ;  /* 0xbeac13fd08047820 */ /* 0x040fe20000400000 */
[C---:B------:R-:W-:Y:S01]  /*0430*/  FMUL R2, R8.reuse, 0.71520000696182250977 ;  /* 0x3f37175908027820 */ /* 0x040fe20000400000 */
[----:B------:R-:W-:Y:S01]  /*0440*/  FMUL R8, R8, -0.55861002206802368164 ;  /* 0xbf0f011108087820 */ /* 0x000fe20000400000 */
[----:B------:R-:W0:Y:S01]  /*0450*/  LDCU.64 UR6, c[0x0][0x388] ;  /* 0x00007100ff0677ac */ /* 0x000e220008000a00 */
[C---:B------:R-:W-:Y:S01]  /*0460*/  FFMA R5, R7.reuse, -0.099909998476505279541, R4 ;  /* 0xbdcc9d9d07057823 */ /* 0x040fe20000000004 */
[C---:B------:R-:W-:Y:S01]  /*0470*/  FFMA R3, R7.reuse, 0.21259999275207519531, R2 ;  /* 0x3e59b3d007037823 */ /* 0x040fe20000000002 */
[----:B------:R-:W-:Y:S02]  /*0480*/  FFMA R7, R7, 0.61500000953674316406, R8 ;  /* 0x3f1d70a407077823 */ /* 0x000fe40000000008 */
[C---:B------:R-:W-:Y:S01]  /*0490*/  FFMA R5, R0.reuse, 0.43599998950958251953, R5 ;  /* 0x3edf3b6400057823 */ /* 0x040fe20000000005 */
[C---:B------:R-:W-:Y:S01]  /*04a0*/  FFMA R3, R0.reuse, 0.072200000286102294922, R3 ;  /* 0x3d93dd9800037823 */ /* 0x040fe20000000003 */
[----:B------:R-:W-:-:S02]  /*04b0*/  FFMA R7, R0, -0.056389998644590377808, R7 ;  /* 0xbd66f93300077823 */ /* 0x000fc40000000007 */
[----:B------:R-:W-:Y:S01]  /*04c0*/  FADD R5, R5, 0.5 ;  /* 0x3f00000005057421 */ /* 0x000fe20000000000 */
[----:B------:R-:W-:Y:S01]  /*04d0*/  FMUL R3, R3, 255 ;  /* 0x437f000003037820 */ /* 0x000fe20000400000 */
[----:B------:R-:W-:Y:S02]  /*04e0*/  FADD R7, R7, 0.5 ;  /* 0x3f00000007077421 */ /* 0x000fe40000000000 */
[----:B------:R-:W-:Y:S02]  /*04f0*/  FMUL R5, R5, 255 ;  /* 0x437f000005057820 */ /* 0x000fe40000400000 */
[----:B------:R-:W-:Y:S01]  /*0500*/  FMUL R0, R7, 255 ;  /* 0x437f000007007820 */ /* 0x000fe20000400000 */
[----:B------:R-:W1:Y:S01]  /*0510*/  F2I.U32.TRUNC.NTZ R3, R3 ;  /* 0x0000000300037305 */ /* 0x000e62000020f000 */
[----:B0-----:R-:W-:-:S04]  /*0520*/  IADD3 R6, P0, PT, R6, UR6, RZ ;  /* 0x0000000606067c10 */ /* 0x001fc8000ff1e0ff */
[----:B------:R-:W-:-:S03]  /*0530*/  IADD3.X R7, PT, PT, R12, UR7, RZ, P0, !PT ;  /* 0x000000070c077c10 */ /* 0x000fc600087fe4ff */
[----:B------:R-:W0:Y:S02]  /*0540*/  F2I.U32.TRUNC.NTZ R5, R5 ;  /* 0x0000000500057305 */ /* 0x000e24000020f000 */
[----:B-1----:R-:W-:Y:S06]  /*0550*/  STG.E.U8 desc[UR4][R6.64], R3 ;  /* 0x0000000306007986 */ /* 0x002fec000c101104 */
[----:B------:R-:W1:Y:S01]  /*0560*/  F2I.U32.TRUNC.NTZ R9, R0 ;  /* 0x0000000000097305 */ /* 0x000e62000020f000 */
[----:B0-----:R-:W-:Y:S04]  /*0570*/  STG.E.U8 desc[UR4][R6.64+0x1], R5 ;  /* 0x0000010506007986 */ /* 0x001fe8000c101104 */
[----:B-1----:R-:W-:Y:S01]  /*0580*/  STG.E.U8 desc[UR4][R6.64+0x2], R9 ;  /* 0x0000020906007986 */ /* 0x002fe2000c101104 */
[----:B------:R-:W-:Y:S05]  /*0590*/  EXIT ;  /* 0x000000000000794d */ /* 0x000fea0003800000 */
        .weak           $__internal_2_$__cuda_sm3x_div_rn_noftz_f32_slowpath
        .type           $__internal_2_$__cuda_sm3x_div_rn_noftz_f32_slowpath,@function
        .size           $__internal_2_$__cuda_sm3x_div_rn_noftz_f32_slowpath,(.L_x_79 - $__internal_2_$__cuda_sm3x_div_rn_noftz_f32_slowpath)
$__internal_2_$__cuda_sm3x_div_rn_noftz_f32_slowpath:
[----:B------:R-:W-:Y:S01]  /*05a0*/  SHF.R.U32.HI R11, RZ, 0x17, R2 ;  /* 0x00000017ff0b7819 */ /* 0x000fe20000011602 */
[----:B------:R-:W-:Y:S01]  /*05b0*/  BSSY.RECONVERGENT B1, `(.L_x_65) ;  /* 0x0000064000017945 */ /* 0x000fe20003800200 */
[----:B------:R-:W-:Y:S01]  /*05c0*/  SHF.R.U32.HI R0, RZ, 0x17, R3 ;  /* 0x00000017ff007819 */ /* 0x000fe20000011603 */
[----:B------:R-:W-:Y:S01]  /*05d0*/  IMAD.MOV.U32 R14, RZ, RZ, 0x437f0000 ;  /* 0x437f0000ff0e7424 */ /* 0x000fe200078e00ff */
[----:B------:R-:W-:Y:S02]  /*05e0*/  LOP3.LUT R11, R11, 0xff, RZ, 0xc0, !PT ;  /* 0x000000ff0b0b7812 */ /* 0x000fe400078ec0ff */
[----:B------:R-:W-:Y:S02]  /*05f0*/  LOP3.LUT R16, R0, 0xff, RZ, 0xc0, !PT ;  /* 0x000000ff00107812 */ /* 0x000fe400078ec0ff */
[----:B------:R-:W-:-:S03]  /*0600*/  IADD3 R13, PT, PT, R11, -0x1, RZ ;  /* 0xffffffff0b0d7810 */ /* 0x000fc60007ffe0ff */
[----:B------:R-:W-:Y:S01]  /*0610*/  VIADD R15, R16, 0xffffffff ;  /* 0xffffffff100f7836 */ /* 0x000fe20000000000 */
[----:B------:R-:W-:-:S04]  /*0620*/  ISETP.GT.U32.AND P0, PT, R13, 0xfd, PT ;  /* 0x000000fd0d00780c */ /* 0x000fc80003f04070 */
[----:B------:R-:W-:-:S13]  /*0630*/  ISETP.GT.U32.OR P0, PT, R15, 0xfd, P0 ;  /* 0x000000fd0f00780c */ /* 0x000fda0000704470 */
[----:B------:R-:W-:Y:S01]  /*0640*/  @!P0 IMAD.MOV.U32 R9, RZ, RZ, RZ ;  /* 0x000000ffff098224 */ /* 0x000fe200078e00ff */
[----:B------:R-:W-:Y:S06]  /*0650*/  @!P0 BRA `(.L_x_66) ;  /* 0x0000000000608947 */ /* 0x000fec0003800000 */
[----:B------:R-:W-:Y:S01]  /*0660*/  HFMA2 R0, -RZ, RZ, 3.748046875, 0 ;  /* 0x437f0000ff007431 */ /* 0x000fe200000001ff */
        /* <DEDUP_REMOVED lines=23> */
.L_x_66:
[----:B------:R-:W-:Y:S01]  /*07e0*/  LEA R13, R11, 0xc0800000, 0x17 ;  /* 0xc08000000b0d7811 */ /* 0x000fe200078eb8ff */
[----:B------:R-:W-:Y:S04]  /*07f0*/  BSSY.RECONVERGENT B2, `(.L_x_71) ;  /* 0x0000036000027945 */ /* 0x000fe80003800200 */
[----:B------:R-:W-:Y:S02]  /*0800*/  IMAD.IADD R13, R14, 0x1, -R13 ;  /* 0x000000010e0d7824 */ /* 0x000fe400078e0a0d */
[----:B------:R-:W-:Y:S02]  /*0810*/  VIADD R14, R16, 0xffffff81 ;  /* 0xffffff81100e7836 */ /* 0x000fe40000000000 */
[----:B------:R-:W0:Y:S01]  /*0820*/  MUFU.RCP R15, R13 ;  /* 0x0000000d000f7308 */ /* 0x000e220000001000 */
[----:B------:R-:W-:Y:S01]  /*0830*/  FADD.FTZ R17, -R13, -RZ ;  /* 0x800000ff0d117221 */ /* 0x000fe20000010100 */
[C---:B------:R-:W-:Y:S01]  /*0840*/  IMAD R0, R14.reuse, -0x800000, R3 ;  /* 0xff8000000e007824 */ /* 0x040fe200078e0203 */
[----:B------:R-:W-:-:S04]  /*0850*/  IADD3 R14, PT, PT, R14, 0x7f, -R11 ;  /* 0x0000007f0e0e7810 */ /* 0x000fc80007ffe80b */
[----:B------:R-:W-:Y:S01]  /*0860*/  IADD3 R14, PT, PT, R14, R9, RZ ;  /* 0x000000090e0e7210 */ /* 0x000fe20007ffe0ff */
        /* <DEDUP_REMOVED lines=9> */
[----:B------:R-:W-:-:S04]  /*0900*/  IMAD.IADD R11, R3, 0x1, R14 ;  /* 0x00000001030b7824 */ /* 0x000fc800078e020e */
        /* <DEDUP_REMOVED lines=16> */
[----:B------:R-:W-:Y:S01]  /*0a10*/  IADD3 R16, PT, PT, R11, 0x20, RZ ;  /* 0x000000200b107810 */ /* 0x000fe20007ffe0ff */
[----:B------:R-:W-:Y:S01]  /*0a20*/  IMAD.MOV R11, RZ, RZ, -R11 ;  /* 0x000000ffff0b7224 */ /* 0x000fe200078e0a0b */
        /* <DEDUP_REMOVED lines=14> */
.L_x_73:
[----:B------:R-:W-:-:S04]  /*0b10*/  LOP3.LUT R0, R0, 0x80000000, RZ, 0xc0, !PT ;  /* 0x8000000000007812 */ /* 0x000fc800078ec0ff */
[----:B------:R-:W-:Y:S01]  /*0b20*/  LOP3.LUT R0, R0, 0x7f800000, RZ, 0xfc, !PT ;  /* 0x7f80000000007812 */ /* 0x000fe200078efcff */
[----:B------:R-:W-:Y:S06]  /*0b30*/  BRA `(.L_x_74) ;  /* 0x0000000000047947 */ /* 0x000fec0003800000 */
.L_x_72:
[----:B------:R-:W-:-:S07]  /*0b40*/  LEA R0, R14, R0, 0x17 ;  /* 0x000000000e007211 */ /* 0x000fce00078eb8ff */
.L_x_74:
[----:B------:R-:W-:Y:S05]  /*0b50*/  BSYNC.RECONVERGENT B2 ;  /* 0x0000000000027941 */ /* 0x000fea0003800200 */
.L_x_71:
[----:B------:R-:W-:Y:S05]  /*0b60*/  BRA `(.L_x_75) ;  /* 0x0000000000207947 */ /* 0x000fea0003800000 */
.L_x_70:
[----:B------:R-:W-:-:S04]  /*0b70*/  LOP3.LUT R0, R14, 0x80000000, R3, 0x48, !PT ;  /* 0x800000000e007812 */ /* 0x000fc800078e4803 */
[----:B------:R-:W-:Y:S01]  /*0b80*/  LOP3.LUT R0, R0, 0x7f800000, RZ, 0xfc, !PT ;  /* 0x7f80000000007812 */ /* 0x000fe200078efcff */
[----:B------:R-:W-:Y:S06]  /*0b90*/  BRA `(.L_x_75) ;  /* 0x0000000000147947 */ /* 0x000fec0003800000 */
.L_x_69:
[----:B------:R-:W-:Y:S01]  /*0ba0*/  LOP3.LUT R0, R14, 0x80000000, R3, 0x48, !PT ;  /* 0x800000000e007812 */ /* 0x000fe200078e4803 */
[----:B------:R-:W-:Y:S06]  /*0bb0*/  BRA `(.L_x_75) ;  /* 0x00000000000c7947 */ /* 0x000fec0003800000 */
.L_x_68:
[----:B------:R-:W0:Y:S01]  /*0bc0*/  MUFU.RSQ R0, -QNAN ;  /* 0xffc0000000007908 */ /* 0x000e220000001400 */
[----:B------:R-:W-:Y:S05]  /*0bd0*/  BRA `(.L_x_75) ;  /* 0x0000000000047947 */ /* 0x000fea0003800000 */
.L_x_67:
[----:B------:R-:W-:-:S07]  /*0be0*/  FADD.FTZ R0, R3, R0 ;  /* 0x0000000003007221 */ /* 0x000fce0000010000 */
.L_x_75:
[----:B------:R-:W-:Y:S05]  /*0bf0*/  BSYNC.RECONVERGENT B1 ;  /* 0x0000000000017941 */ /* 0x000fea0003800200 */
.L_x_65:
[----:B------:R-:W-:-:S04]  /*0c00*/  IMAD.MOV.U32 R11, RZ, RZ, 0x0 ;  /* 0x00000000ff0b7424 */ /* 0x000fc800078e00ff */
[----:B0-----:R-:W-:Y:S05]  /*0c10*/  RET.REL.NODEC R10 `(_Z17rgb_to_yuv_kernelPKhPhii) ;  /* 0xfffffff00af87950 */ /* 0x001fea0003c3ffff */
.L_x_76:
        /* <DEDUP_REMOVED lines=14> */
.L_x_79:


//--------------------- .nv.shared.reserved.0     --------------------------
	.section	.nv.shared.reserved.0,"aw",@nobits
	.weak		__nv_reservedSMEM_offset_0_alias
	.size		__nv_reservedSMEM_offset_0_alias, 0, 64
	.other		__nv_reservedSMEM_offset_0_alias,@"STO_CUDA_RESERVED_SHARED STV_DEFAULT"
__nv_reservedSMEM_offset_0_alias:
	.zero		0
	.zero		64


//--------------------- .nv.constant0._Z17rgb_to_hsv_kernelPKhPhii --------------------------
	.section	.nv.constant0._Z17rgb_to_hsv_kernelPKhPhii,"a",@progbits
	.sectionflags	@""
	.align	4
.nv.constant0._Z17rgb_to_hsv_kernelPKhPhii:
	.zero		920


//--------------------- .nv.constant0._Z18rgb_to_gray_kernelPKhPhii --------------------------
	.section	.nv.constant0._Z18rgb_to_gray_kernelPKhPhii,"a",@progbits
	.sectionflags	@""
	.align	4
.nv.constant0._Z18rgb_to_gray_kernelPKhPhii:
	.zero		920


//--------------------- .nv.constant0._Z17yuv_to_rgb_kernelPKhPhii --------------------------
	.section	.nv.constant0._Z17yuv_to_rgb_kernelPKhPhii,"a",@progbits
	.sectionflags	@""
	.align	4
.nv.constant0._Z17yuv_to_rgb_kernelPKhPhii:
	.zero		920


//--------------------- .nv.constant0._Z17rgb_to_yuv_kernelPKhPhii --------------------------
	.section	.nv.constant0._Z17rgb_to_yuv_kernelPKhPhii,"a",@progbits
	.sectionflags	@""
	.align	4
.nv.constant0._Z17rgb_to_yuv_kernelPKhPhii:
	.zero		920


//--------------------- SYMBOLS --------------------------

	.type		.nv.reservedSmem.offset0,@object
	.size		.nv.reservedSmem.offset0,0x4
